	.target	sm_90a

	.elftype	@"ET_EXEC"


//--------------------- .note.nv.tkinfo           --------------------------
	.section	.note.nv.tkinfo,"",@"SHT_NOTE"
	.sectionflags	@"SHF_NOTE_NV_TKINFO"
	.tkinfo
        /*0018*/ 	.word	0x00000002
        /*0030*/ 	.string	""
        /*0030*/ 	.string	"ptxas"
        /*0030*/ 	.string	"Cuda compilation tools, release 13.0, V13.0.88"
        /*0030*/ 	.string	"Build cuda_13.0.r13.0/compiler.36424714_0"
        /*0030*/ 	.string	"-v  -suppress-debug-info  -lineinfo  -arch sm_90a "



//--------------------- .note.nv.cuinfo           --------------------------
	.section	.note.nv.cuinfo,"",@"SHT_NOTE"
	.sectionflags	@"SHF_NOTE_NV_CUINFO"
        /*0018*/ 	.short	0x0002
        /*001a*/ 	.short	0x005a
        /*001c*/ 	.short	0x0082
	.zero		2


//--------------------- .nv.info                  --------------------------
	.section	.nv.info,"",@"SHT_CUDA_INFO"
	.align	4


	//----- nvinfo : EIATTR_REGCOUNT
	.align		4
        /*0000*/ 	.byte	0x04, 0x2f
        /*0002*/ 	.short	(.L_1 - .L_0)
	.align		4
.L_0:
        /*0004*/ 	.word	index@(matmul_kernel)
        /*0008*/ 	.word	0x00000080


	//----- nvinfo : EIATTR_FRAME_SIZE
	.align		4
.L_1:
        /*000c*/ 	.byte	0x04, 0x11
        /*000e*/ 	.short	(.L_3 - .L_2)
	.align		4
.L_2:
        /*0010*/ 	.word	index@(matmul_kernel)
        /*0014*/ 	.word	0x00000160


	//----- nvinfo : EIATTR_MIN_STACK_SIZE
	.align		4
.L_3:
        /*0018*/ 	.byte	0x04, 0x12
        /*001a*/ 	.short	(.L_5 - .L_4)
	.align		4
.L_4:
        /*001c*/ 	.word	index@(matmul_kernel)
        /*0020*/ 	.word	0x00000160
.L_5:


//--------------------- .nv.compat                --------------------------
	.section	.nv.compat,"",@"SHT_CUDA_COMPAT_INFO"
	.align	4
        /*0000*/ 	.byte	0x02, 0x09, 0x01, 0x00, 0x02, 0x02, 0x04, 0x00, 0x02, 0x05, 0x05, 0x00, 0x03, 0x07, 0x01, 0x01
        /*0010*/ 	.byte	0x02, 0x03, 0x00, 0x00, 0x02, 0x06, 0x01, 0x00, 0x04, 0x0b, 0x08, 0x00, 0x00, 0x00, 0x00, 0x00
        /*0020*/ 	.byte	0x00, 0x00, 0x00, 0x00


//--------------------- .nv.info.matmul_kernel    --------------------------
	.section	.nv.info.matmul_kernel,"",@"SHT_CUDA_INFO"
	.sectionflags	@""
	.align	4


	//----- nvinfo : EIATTR_CUDA_API_VERSION
	.align		4
        /*0000*/ 	.byte	0x04, 0x37
        /*0002*/ 	.short	(.L_7 - .L_6)
.L_6:
        /*0004*/ 	.word	0x00000082


	//----- nvinfo : EIATTR_KPARAM_INFO
	.align		4
.L_7:
        /*0008*/ 	.byte	0x04, 0x17
        /*000a*/ 	.short	(.L_9 - .L_8)
.L_8:
        /*000c*/ 	.word	0x00000000
        /*0010*/ 	.short	0x000d
        /*0012*/ 	.short	0x0048
        /*0014*/ 	.byte	0x00, 0xf4, 0x21, 0x00


	//----- nvinfo : EIATTR_KPARAM_INFO
	.align		4
.L_9:
        /*0018*/ 	.byte	0x04, 0x17
        /*001a*/ 	.short	(.L_11 - .L_10)
.L_10:
        /*001c*/ 	.word	0x00000000
        /*0020*/ 	.short	0x000c
        /*0022*/ 	.short	0x0040
        /*0024*/ 	.byte	0x00, 0xf4, 0x21, 0x00


	//----- nvinfo : EIATTR_KPARAM_INFO
	.align		4
.L_11:
        /*0028*/ 	.byte	0x04, 0x17
        /*002a*/ 	.short	(.L_13 - .L_12)
.L_12:
        /*002c*/ 	.word	0x00000000
        /*0030*/ 	.short	0x000b
        /*0032*/ 	.short	0x0038
        /*0034*/ 	.byte	0x00, 0xf0, 0x11, 0x00


	//----- nvinfo : EIATTR_KPARAM_INFO
	.align		4
.L_13:
        /*0038*/ 	.byte	0x04, 0x17
        /*003a*/ 	.short	(.L_15 - .L_14)
.L_14:
        /*003c*/ 	.word	0x00000000
        /*0040*/ 	.short	0x000a
        /*0042*/ 	.short	0x0034
        /*0044*/ 	.byte	0x00, 0xf0, 0x11, 0x00


	//----- nvinfo : EIATTR_KPARAM_INFO
	.align		4
.L_15:
        /*0048*/ 	.byte	0x04, 0x17
        /*004a*/ 	.short	(.L_17 - .L_16)
.L_16:
        /*004c*/ 	.word	0x00000000
        /*0050*/ 	.short	0x0009
        /*0052*/ 	.short	0x0030
        /*0054*/ 	.byte	0x00, 0xf0, 0x11, 0x00


	//----- nvinfo : EIATTR_KPARAM_INFO
	.align		4
.L_17:
        /*0058*/ 	.byte	0x04, 0x17
        /*005a*/ 	.short	(.L_19 - .L_18)
.L_18:
        /*005c*/ 	.word	0x00000000
        /*0060*/ 	.short	0x0008
        /*0062*/ 	.short	0x002c
        /*0064*/ 	.byte	0x00, 0xf0, 0x11, 0x00


	//----- nvinfo : EIATTR_KPARAM_INFO
	.align		4
.L_19:
        /*0068*/ 	.byte	0x04, 0x17
        /*006a*/ 	.short	(.L_21 - .L_20)
.L_20:
        /*006c*/ 	.word	0x00000000
        /*0070*/ 	.short	0x0007
        /*0072*/ 	.short	0x0028
        /*0074*/ 	.byte	0x00, 0xf0, 0x11, 0x00


	//----- nvinfo : EIATTR_KPARAM_INFO
	.align		4
.L_21:
        /*0078*/ 	.byte	0x04, 0x17
        /*007a*/ 	.short	(.L_23 - .L_22)
.L_22:
        /*007c*/ 	.word	0x00000000
        /*0080*/ 	.short	0x0006
        /*0082*/ 	.short	0x0024
        /*0084*/ 	.byte	0x00, 0xf0, 0x11, 0x00


	//----- nvinfo : EIATTR_KPARAM_INFO
	.align		4
.L_23:
        /*0088*/ 	.byte	0x04, 0x17
        /*008a*/ 	.short	(.L_25 - .L_24)
.L_24:
        /*008c*/ 	.word	0x00000000
        /*0090*/ 	.short	0x0005
        /*0092*/ 	.short	0x0020
        /*0094*/ 	.byte	0x00, 0xf0, 0x11, 0x00


	//----- nvinfo : EIATTR_KPARAM_INFO
	.align		4
.L_25:
        /*0098*/ 	.byte	0x04, 0x17
        /*009a*/ 	.short	(.L_27 - .L_26)
.L_26:
        /*009c*/ 	.word	0x00000000
        /*00a0*/ 	.short	0x0004
        /*00a2*/ 	.short	0x001c
        /*00a4*/ 	.byte	0x00, 0xf0, 0x11, 0x00


	//----- nvinfo : EIATTR_KPARAM_INFO
	.align		4
.L_27:
        /*00a8*/ 	.byte	0x04, 0x17
        /*00aa*/ 	.short	(.L_29 - .L_28)
.L_28:
        /*00ac*/ 	.word	0x00000000
        /*00b0*/ 	.short	0x0003
        /*00b2*/ 	.short	0x0018
        /*00b4*/ 	.byte	0x00, 0xf0, 0x11, 0x00


	//----- nvinfo : EIATTR_KPARAM_INFO
	.align		4
.L_29:
        /*00b8*/ 	.byte	0x04, 0x17
        /*00ba*/ 	.short	(.L_31 - .L_30)
.L_30:
        /*00bc*/ 	.word	0x00000000
        /*00c0*/ 	.short	0x0002
        /*00c2*/ 	.short	0x0010
        /*00c4*/ 	.byte	0x00, 0xf4, 0x21, 0x00


	//----- nvinfo : EIATTR_KPARAM_INFO
	.align		4
.L_31:
        /*00c8*/ 	.byte	0x04, 0x17
        /*00ca*/ 	.short	(.L_33 - .L_32)
.L_32:
        /*00cc*/ 	.word	0x00000000
        /*00d0*/ 	.short	0x0001
        /*00d2*/ 	.short	0x0008
        /*00d4*/ 	.byte	0x00, 0xf4, 0x21, 0x00


	//----- nvinfo : EIATTR_KPARAM_INFO
	.align		4
.L_33:
        /*00d8*/ 	.byte	0x04, 0x17
        /*00da*/ 	.short	(.L_35 - .L_34)
.L_34:
        /*00dc*/ 	.word	0x00000000
        /*00e0*/ 	.short	0x0000
        /*00e2*/ 	.short	0x0000
        /*00e4*/ 	.byte	0x00, 0xf4, 0x21, 0x00


	//----- nvinfo : EIATTR_SPARSE_MMA_MASK
	.align		4
.L_35:
        /*00e8*/ 	.byte	0x03, 0x50
        /*00ea*/ 	.short	0x0000


	//----- nvinfo : EIATTR_MAXREG_COUNT
	.align		4
        /*00ec*/ 	.byte	0x03, 0x1b
        /*00ee*/ 	.short	0x0080


	//----- nvinfo : EIATTR_NUM_BARRIERS
	.align		4
        /*00f0*/ 	.byte	0x02, 0x4c
        /*00f2*/ 	.byte	0x01
	.zero		1


	//----- nvinfo : EIATTR_ANNOTATIONS
	.align		4
        /*00f4*/ 	.byte	0x04, 0x55
        /*00f6*/ 	.short	(.L_37 - .L_36)


	//   ....[0]....
.L_36:
        /*00f8*/ 	.word	0x00000001
        /*00fc*/ 	.byte	0xf0, 0x05, 0x00, 0x00, 0x01, 0x00, 0x00, 0x00, 0x20, 0x06, 0x00, 0x00, 0x01, 0x00, 0x00, 0x00
        /* <DEDUP_REMOVED lines=90> */
        /*06ac*/ 	.byte	0xb0, 0x68, 0x00, 0x00, 0x01, 0x00, 0x00, 0x00, 0xc0, 0x68, 0x00, 0x00


	//----- nvinfo : EIATTR_MERCURY_ISA_VERSION
	.align		4
.L_37:
        /*06b8*/ 	.byte	0x03, 0x5f
        /*06ba*/ 	.short	0x0101


	//----- nvinfo : EIATTR_EXIT_INSTR_OFFSETS
	.align		4
        /*06bc*/ 	.byte	0x04, 0x1c
        /*06be*/ 	.short	(.L_39 - .L_38)


	//   ....[0]....
.L_38:
        /*06c0*/ 	.word	0x00006d60


	//   ....[1]....
        /*06c4*/ 	.word	0x00006d90


	//----- nvinfo : EIATTR_REQNTID
	.align		4
.L_39:
        /*06c8*/ 	.byte	0x04, 0x10
        /*06ca*/ 	.short	(.L_41 - .L_40)
.L_40:
        /*06cc*/ 	.word	0x00000200
        /*06d0*/ 	.word	0x00000001
        /*06d4*/ 	.word	0x00000001


	//----- nvinfo : EIATTR_CBANK_PARAM_SIZE
	.align		4
.L_41:
        /*06d8*/ 	.byte	0x03, 0x19
        /*06da*/ 	.short	0x0050


	//----- nvinfo : EIATTR_PARAM_CBANK
	.align		4
        /*06dc*/ 	.byte	0x04, 0x0a
        /*06de*/ 	.short	(.L_43 - .L_42)
	.align		4
.L_42:
        /*06e0*/ 	.word	index@(.nv.constant0.matmul_kernel)
        /*06e4*/ 	.short	0x0210
        /*06e6*/ 	.short	0x0050


	//----- nvinfo : EIATTR_SW_WAR
	.align		4
.L_43:
        /*06e8*/ 	.byte	0x04, 0x36
        /*06ea*/ 	.short	(.L_45 - .L_44)
.L_44:
        /*06ec*/ 	.word	0x00000008
.L_45:


//--------------------- .nv.callgraph             --------------------------
	.section	.nv.callgraph,"",@"SHT_CUDA_CALLGRAPH"
	.align	4
	.sectionentsize	8
	.align		4
        /*0000*/ 	.word	0x00000000
	.align		4
        /*0004*/ 	.word	0xffffffff
	.align		4
        /*0008*/ 	.word	0x00000000
	.align		4
        /*000c*/ 	.word	0xfffffffe
	.align		4
        /*0010*/ 	.word	0x00000000
	.align		4
        /*0014*/ 	.word	0xfffffffd
	.align		4
        /*0018*/ 	.word	0x00000000
	.align		4
        /*001c*/ 	.word	0xfffffffc


//--------------------- .text.matmul_kernel       --------------------------
	.section	.text.matmul_kernel,"ax",@progbits
	.align	128
        .global         matmul_kernel
        .type           matmul_kernel,@function
        .size           matmul_kernel,(.L_x_3 - matmul_kernel)
        .other          matmul_kernel,@"STO_CUDA_ENTRY STV_DEFAULT"
matmul_kernel:
.text.matmul_kernel:
[----:B------:R-:W0:Y:S08]  /*0000*/  LDC R1, c[0x0][0x28] ;  /* 0x00000a00ff017b82 */ /* 0x000e300000000800 */
[----:B------:R-:W1:Y:S01]  /*0010*/  LDC.64 R28, c[0x0][0x228] ;  /* 0x00008a00ff1c7b82 */ /* 0x000e620000000a00 */
[----:B------:R-:W2:Y:S01]  /*0020*/  S2R R5, SR_CTAID.X ;  /* 0x0000000000057919 */ /* 0x000ea20000002500 */
[----:B0-----:R-:W-:Y:S01]  /*0030*/  VIADD R1, R1, 0xfffffea0 ;  /* 0xfffffea001017836 */ /* 0x001fe20000000000 */
[----:B------:R-:W-:Y:S01]  /*0040*/  UMOV UR6, 0x400 ;  /* 0x0000040000067882 */ /* 0x000fe20000000000 */
[----:B------:R-:W-:Y:S01]  /*0050*/  ULDC.64 UR12, c[0x0][0x208] ;  /* 0x00008200000c7ab9 */ /* 0x000fe20000000a00 */
[----:B------:R-:W0:Y:S01]  /*0060*/  S2R R96, SR_TID.X ;  /* 0x0000000000607919 */ /* 0x000e220000002100 */
[----:B------:R-:W-:-:S02]  /*0070*/  CS2R R24, SRZ ;  /* 0x0000000000187805 */ /* 0x000fc4000001ff00 */
[----:B------:R-:W-:Y:S01]  /*0080*/  CS2R R26, SRZ ;  /* 0x00000000001a7805 */ /* 0x000fe2000001ff00 */
[----:B------:R-:W3:Y:S01]  /*0090*/  LDC R16, c[0x0][0x230] ;  /* 0x00008c00ff107b82 */ /* 0x000ee20000000800 */
[----:B------:R-:W-:Y:S02]  /*00a0*/  CS2R R12, SRZ ;  /* 0x00000000000c7805 */ /* 0x000fe4000001ff00 */
[----:B------:R-:W-:-:S05]  /*00b0*/  CS2R R14, SRZ ;  /* 0x00000000000e7805 */ /* 0x000fca000001ff00 */
[----:B------:R-:W4:Y:S01]  /*00c0*/  S2UR UR4, SR_CgaCtaId ;  /* 0x00000000000479c3 */ /* 0x000f220000008800 */
[----:B-1----:R-:W-:-:S05]  /*00d0*/  VIADD R0, R29, 0x7f ;  /* 0x0000007f1d007836 */ /* 0x002fca0000000000 */
[----:B------:R-:W-:Y:S01]  /*00e0*/  SHF.R.S32.HI R3, RZ, 0x1f, R0 ;  /* 0x0000001fff037819 */ /* 0x000fe20000011400 */
[----:B---3--:R-:W-:-:S03]  /*00f0*/  VIADD R16, R16, 0x7f ;  /* 0x0000007f10107836 */ /* 0x008fc60000000000 */
[----:B------:R-:W-:Y:S02]  /*0100*/  LEA.HI R3, R3, R0, RZ, 0x7 ;  /* 0x0000000003037211 */ /* 0x000fe400078f38ff */
[----:B--2---:R-:W-:Y:S02]  /*0110*/  IABS R8, R5 ;  /* 0x0000000500087213 */ /* 0x004fe40000000000 */
[----:B------:R-:W-:Y:S02]  /*0120*/  SHF.R.S32.HI R3, RZ, 0x7, R3 ;  /* 0x00000007ff037819 */ /* 0x000fe40000011403 */
[----:B0-----:R-:W-:Y:S01]  /*0130*/  LOP3.LUT R88, R96, 0x7f, RZ, 0xc0, !PT ;  /* 0x0000007f60587812 */ /* 0x001fe200078ec0ff */
[----:B----4-:R-:W-:Y:S02]  /*0140*/  ULEA UR6, UR4, UR6, 0x18 ;  /* 0x0000000604067291 */ /* 0x010fe4000f8ec03f */
[----:B------:R-:W-:-:S05]  /*0150*/  IMAD.SHL.U32 R4, R3, 0x8, RZ ;  /* 0x0000000803047824 */ /* 0x000fca00078e00ff */
[-C--:B------:R-:W-:Y:S02]  /*0160*/  IABS R7, R4.reuse ;  /* 0x0000000400077213 */ /* 0x080fe40000000000 */
[----:B------:R-:W-:Y:S02]  /*0170*/  IABS R10, R4 ;  /* 0x00000004000a7213 */ /* 0x000fe40000000000 */
[----:B------:R-:W0:Y:S08]  /*0180*/  I2F.RP R0, R7 ;  /* 0x0000000700007306 */ /* 0x000e300000209400 */
[----:B0-----:R-:W0:Y:S02]  /*0190*/  MUFU.RCP R0, R0 ;  /* 0x0000000000007308 */ /* 0x001e240000001000 */
[----:B0-----:R-:W-:-:S02]  /*01a0*/  VIADD R2, R0, 0xffffffe ;  /* 0x0ffffffe00027836 */ /* 0x001fc40000000000 */
[----:B------:R-:W-:-:S04]  /*01b0*/  IMAD.MOV R0, RZ, RZ, -R10 ;  /* 0x000000ffff007224 */ /* 0x000fc800078e0a0a */
[----:B------:R0:W1:Y:S02]  /*01c0*/  F2I.FTZ.U32.TRUNC.NTZ R3, R2 ;  /* 0x0000000200037305 */ /* 0x000064000021f000 */
[----:B0-----:R-:W-:Y:S02]  /*01d0*/  IMAD.MOV.U32 R2, RZ, RZ, RZ ;  /* 0x000000ffff027224 */ /* 0x001fe400078e00ff */
[----:B-1----:R-:W-:-:S04]  /*01e0*/  IMAD.MOV R6, RZ, RZ, -R3 ;  /* 0x000000ffff067224 */ /* 0x002fc800078e0a03 */
[----:B------:R-:W-:Y:S02]  /*01f0*/  IMAD R9, R6, R7, RZ ;  /* 0x0000000706097224 */ /* 0x000fe400078e02ff */
[----:B------:R-:W-:Y:S02]  /*0200*/  IMAD.MOV.U32 R6, RZ, RZ, R8 ;  /* 0x000000ffff067224 */ /* 0x000fe400078e0008 */
[----:B------:R-:W-:-:S06]  /*0210*/  IMAD.HI.U32 R3, R3, R9, R2 ;  /* 0x0000000903037227 */ /* 0x000fcc00078e0002 */
[----:B------:R-:W-:-:S04]  /*0220*/  IMAD.HI.U32 R3, R3, R6, RZ ;  /* 0x0000000603037227 */ /* 0x000fc800078e00ff */
[----:B------:R-:W-:-:S05]  /*0230*/  IMAD R0, R3, R0, R6 ;  /* 0x0000000003007224 */ /* 0x000fca00078e0206 */
[----:B------:R-:W-:-:S13]  /*0240*/  ISETP.GT.U32.AND P1, PT, R7, R0, PT ;  /* 0x000000000700720c */ /* 0x000fda0003f24070 */
[----:B------:R-:W-:Y:S02]  /*0250*/  @!P1 IMAD.IADD R0, R0, 0x1, -R7 ;  /* 0x0000000100009824 */ /* 0x000fe400078e0a07 */
[----:B------:R-:W-:Y:S01]  /*0260*/  @!P1 VIADD R3, R3, 0x1 ;  /* 0x0000000103039836 */ /* 0x000fe20000000000 */
[----:B------:R-:W-:Y:S02]  /*0270*/  ISETP.NE.AND P1, PT, R4, RZ, PT ;  /* 0x000000ff0400720c */ /* 0x000fe40003f25270 */
[----:B------:R-:W-:Y:S02]  /*0280*/  ISETP.GE.U32.AND P0, PT, R0, R7, PT ;  /* 0x000000070000720c */ /* 0x000fe40003f06070 */
[----:B------:R-:W-:-:S04]  /*0290*/  LOP3.LUT R0, R5, R4, RZ, 0x3c, !PT ;  /* 0x0000000405007212 */ /* 0x000fc800078e3cff */
[----:B------:R-:W-:Y:S01]  /*02a0*/  ISETP.GE.AND P2, PT, R0, RZ, PT ;  /* 0x000000ff0000720c */ /* 0x000fe20003f46270 */
[----:B------:R-:W-:-:S06]  /*02b0*/  VIADD R0, R28, 0x7f ;  /* 0x0000007f1c007836 */ /* 0x000fcc0000000000 */
[----:B------:R-:W-:-:S04]  /*02c0*/  @P0 VIADD R3, R3, 0x1 ;  /* 0x0000000103030836 */ /* 0x000fc80000000000 */
[----:B------:R-:W-:Y:S01]  /*02d0*/  IMAD.MOV.U32 R2, RZ, RZ, R3 ;  /* 0x000000ffff027224 */ /* 0x000fe200078e0003 */
[----:B------:R-:W-:-:S03]  /*02e0*/  SHF.R.S32.HI R3, RZ, 0x1f, R0 ;  /* 0x0000001fff037819 */ /* 0x000fc60000011400 */
[----:B------:R-:W-:Y:S01]  /*02f0*/  @!P2 IMAD.MOV R2, RZ, RZ, -R2 ;  /* 0x000000ffff02a224 */ /* 0x000fe200078e0a02 */
[----:B------:R-:W-:Y:S02]  /*0300*/  @!P1 LOP3.LUT R2, RZ, R4, RZ, 0x33, !PT ;  /* 0x00000004ff029212 */ /* 0x000fe400078e33ff */
[----:B------:R-:W-:-:S03]  /*0310*/  LEA.HI R3, R3, R0, RZ, 0x7 ;  /* 0x0000000003037211 */ /* 0x000fc600078f38ff */
[----:B------:R-:W-:Y:S02]  /*0320*/  IMAD.SHL.U32 R6, R2, 0x8, RZ ;  /* 0x0000000802067824 */ /* 0x000fe400078e00ff */
[----:B------:R-:W-:-:S03]  /*0330*/  IMAD.MOV R2, RZ, RZ, -R2 ;  /* 0x000000ffff027224 */ /* 0x000fc600078e0a02 */
[----:B------:R-:W-:Y:S01]  /*0340*/  LEA.HI.SX32 R3, R3, -R6, 0x19 ;  /* 0x8000000603037211 */ /* 0x000fe200078fcaff */
[----:B------:R-:W-:-:S03]  /*0350*/  IMAD R4, R4, R2, R5 ;  /* 0x0000000204047224 */ /* 0x000fc600078e0205 */
[----:B------:R-:W-:Y:S02]  /*0360*/  VIMNMX R11, R3, 0x8, PT ;  /* 0x00000008030b7848 */ /* 0x000fe40003fe0100 */
[----:B------:R-:W-:Y:S02]  /*0370*/  IABS R9, R4 ;  /* 0x0000000400097213 */ /* 0x000fe40000000000 */
[----:B------:R-:W-:-:S04]  /*0380*/  IABS R7, R11 ;  /* 0x0000000b00077213 */ /* 0x000fc80000000000 */
[----:B------:R-:W0:Y:S08]  /*0390*/  I2F.RP R0, R7 ;  /* 0x0000000700007306 */ /* 0x000e300000209400 */
[----:B0-----:R-:W0:Y:S02]  /*03a0*/  MUFU.RCP R0, R0 ;  /* 0x0000000000007308 */ /* 0x001e240000001000 */
[----:B0-----:R-:W-:-:S06]  /*03b0*/  VIADD R3, R0, 0xffffffe ;  /* 0x0ffffffe00037836 */ /* 0x001fcc0000000000 */
[----:B------:R-:W0:Y:S02]  /*03c0*/  F2I.FTZ.U32.TRUNC.NTZ R3, R3 ;  /* 0x0000000300037305 */ /* 0x000e24000021f000 */
[----:B0-----:R-:W-:-:S04]  /*03d0*/  IMAD.MOV R8, RZ, RZ, -R3 ;  /* 0x000000ffff087224 */ /* 0x001fc800078e0a03 */
[----:B------:R-:W-:Y:S01]  /*03e0*/  IMAD.MOV.U32 R2, RZ, RZ, R8 ;  /* 0x000000ffff027224 */ /* 0x000fe200078e0008 */
[----:B------:R-:W-:-:S03]  /*03f0*/  IABS R8, R11 ;  /* 0x0000000b00087213 */ /* 0x000fc60000000000 */
[----:B------:R-:W-:Y:S02]  /*0400*/  IMAD R5, R2, R7, RZ ;  /* 0x0000000702057224 */ /* 0x000fe400078e02ff */
[----:B------:R-:W-:Y:S02]  /*0410*/  IMAD.MOV.U32 R2, RZ, RZ, RZ ;  /* 0x000000ffff027224 */ /* 0x000fe400078e00ff */
[----:B------:R-:W-:Y:S02]  /*0420*/  IMAD.MOV R0, RZ, RZ, -R8 ;  /* 0x000000ffff007224 */ /* 0x000fe400078e0a08 */
[----:B------:R-:W-:-:S06]  /*0430*/  IMAD.HI.U32 R2, R3, R5, R2 ;  /* 0x0000000503027227 */ /* 0x000fcc00078e0002 */
[----:B------:R-:W-:-:S04]  /*0440*/  IMAD.HI.U32 R2, R2, R9, RZ ;  /* 0x0000000902027227 */ /* 0x000fc800078e00ff */
[----:B------:R-:W-:Y:S01]  /*0450*/  IMAD R0, R2, R0, R9 ;  /* 0x0000000002007224 */ /* 0x000fe200078e0209 */
[----:B------:R-:W-:-:S04]  /*0460*/  CS2R R8, SRZ ;  /* 0x0000000000087805 */ /* 0x000fc8000001ff00 */
[----:B------:R-:W-:-:S13]  /*0470*/  ISETP.GT.U32.AND P1, PT, R7, R0, PT ;  /* 0x000000000700720c */ /* 0x000fda0003f24070 */
[----:B------:R-:W-:Y:S02]  /*0480*/  @!P1 IMAD.IADD R0, R0, 0x1, -R7 ;  /* 0x0000000100009824 */ /* 0x000fe400078e0a07 */
[----:B------:R-:W-:Y:S01]  /*0490*/  @!P1 VIADD R2, R2, 0x1 ;  /* 0x0000000102029836 */ /* 0x000fe20000000000 */
[----:B------:R-:W-:Y:S02]  /*04a0*/  ISETP.NE.AND P1, PT, R11, RZ, PT ;  /* 0x000000ff0b00720c */ /* 0x000fe40003f25270 */
[----:B------:R-:W-:Y:S02]  /*04b0*/  ISETP.GE.U32.AND P0, PT, R0, R7, PT ;  /* 0x000000070000720c */ /* 0x000fe40003f06070 */
[----:B------:R-:W-:-:S04]  /*04c0*/  LOP3.LUT R0, R4, R11, RZ, 0x3c, !PT ;  /* 0x0000000b04007212 */ /* 0x000fc800078e3cff */
[----:B------:R-:W-:-:S07]  /*04d0*/  ISETP.GE.AND P2, PT, R0, RZ, PT ;  /* 0x000000ff0000720c */ /* 0x000fce0003f46270 */
[----:B------:R-:W-:Y:S01]  /*04e0*/  @P0 VIADD R2, R2, 0x1 ;  /* 0x0000000102020836 */ /* 0x000fe20000000000 */
[----:B------:R-:W-:-:S05]  /*04f0*/  ISETP.GE.AND P0, PT, R16, 0x80, PT ;  /* 0x000000801000780c */ /* 0x000fca0003f06270 */
[----:B------:R-:W-:Y:S01]  /*0500*/  @!P2 IMAD.MOV R2, RZ, RZ, -R2 ;  /* 0x000000ffff02a224 */ /* 0x000fe200078e0a02 */
[----:B------:R-:W-:-:S05]  /*0510*/  @!P1 LOP3.LUT R2, RZ, R11, RZ, 0x33, !PT ;  /* 0x0000000bff029212 */ /* 0x000fca00078e33ff */
[----:B------:R-:W-:Y:S02]  /*0520*/  IMAD.MOV R0, RZ, RZ, -R2 ;  /* 0x000000ffff007224 */ /* 0x000fe400078e0a02 */
[----:B------:R-:W-:Y:S02]  /*0530*/  IMAD.SHL.U32 R17, R2, 0x80, RZ ;  /* 0x0000008002117824 */ /* 0x000fe400078e00ff */
[----:B------:R-:W-:Y:S01]  /*0540*/  IMAD R0, R11, R0, R4 ;  /* 0x000000000b007224 */ /* 0x000fe200078e0204 */
[----:B------:R-:W-:Y:S02]  /*0550*/  CS2R R10, SRZ ;  /* 0x00000000000a7805 */ /* 0x000fe4000001ff00 */
[----:B------:R-:W-:Y:S01]  /*0560*/  CS2R R4, SRZ ;  /* 0x0000000000047805 */ /* 0x000fe2000001ff00 */
[----:B------:R-:W-:Y:S01]  /*0570*/  IMAD.IADD R3, R6, 0x1, R0 ;  /* 0x0000000106037824 */ /* 0x000fe200078e0200 */
[----:B------:R-:W-:Y:S02]  /*0580*/  SHF.R.U32.HI R0, RZ, 0x7, R96 ;  /* 0x00000007ff007819 */ /* 0x000fe40000011660 */
[----:B------:R-:W-:Y:S01]  /*0590*/  CS2R R6, SRZ ;  /* 0x0000000000067805 */ /* 0x000fe2000001ff00 */
[----:B------:R-:W-:Y:S01]  /*05a0*/  IMAD R97, R3, 0x80, R88 ;  /* 0x0000008003617824 */ /* 0x000fe200078e0258 */
[----:B------:R-:W-:-:S04]  /*05b0*/  SGXT.U32 R0, R0, 0x2 ;  /* 0x000000020000781a */ /* 0x000fc80000000000 */
[C---:B------:R-:W-:Y:S02]  /*05c0*/  LOP3.LUT R23, R17.reuse, R0, RZ, 0xfc, !PT ;  /* 0x0000000011177212 */ /* 0x040fe400078efcff */
[C-C-:B------:R-:W-:Y:S02]  /*05d0*/  LOP3.LUT R57, R17.reuse, 0x4, R0.reuse, 0xfe, !PT ;  /* 0x0000000411397812 */ /* 0x140fe400078efe00 */
[C-C-:B------:R-:W-:Y:S01]  /*05e0*/  LOP3.LUT R59, R17.reuse, 0x8, R0.reuse, 0xfe, !PT ;  /* 0x00000008113b7812 */ /* 0x140fe200078efe00 */
[----:B------:R0:W-:Y:S01]  /*05f0*/  STL [R1+0x104], R23 ;  /* 0x0001041701007387 */ /* 0x0001e20000100800 */
[C-C-:B------:R-:W-:Y:S02]  /*0600*/  LOP3.LUT R61, R17.reuse, 0xc, R0.reuse, 0xfe, !PT ;  /* 0x0000000c113d7812 */ /* 0x140fe400078efe00 */
[C-C-:B------:R-:W-:Y:S01]  /*0610*/  LOP3.LUT R63, R17.reuse, 0x10, R0.reuse, 0xfe, !PT ;  /* 0x00000010113f7812 */ /* 0x140fe200078efe00 */
[----:B------:R0:W-:Y:S01]  /*0620*/  STL [R1+0x100], R57 ;  /* 0x0001003901007387 */ /* 0x0001e20000100800 */
[----:B------:R-:W-:-:S02]  /*0630*/  LOP3.LUT R65, R17, 0x14, R0, 0xfe, !PT ;  /* 0x0000001411417812 */ /* 0x000fc400078efe00 */
[C-C-:B------:R-:W-:Y:S01]  /*0640*/  LOP3.LUT R66, R17.reuse, 0x18, R0.reuse, 0xfe, !PT ;  /* 0x0000001811427812 */ /* 0x140fe200078efe00 */
[----:B------:R0:W-:Y:S01]  /*0650*/  STL [R1+0xfc], R59 ;  /* 0x0000fc3b01007387 */ /* 0x0001e20000100800 */
        /* <DEDUP_REMOVED lines=36> */
[----:B------:R-:W-:-:S03]  /*08a0*/  LOP3.LUT R95, R17, 0x7c, R0, 0xfe, !PT ;  /* 0x0000007c115f7812 */ /* 0x000fc600078efe00 */
[----:B------:R0:W-:Y:S04]  /*08b0*/  STL [R1+0xc8], R77 ;  /* 0x0000c84d01007387 */ /* 0x0001e80000100800 */
        /* <DEDUP_REMOVED lines=16> */
[----:B------:R0:W-:Y:S01]  /*09c0*/  STL [R1+0x108], R97 ;  /* 0x0001086101007387 */ /* 0x0001e20000100800 */
[----:B------:R-:W-:Y:S05]  /*09d0*/  @!P0 BRA `(.L_x_0) ;  /* 0x00000054000c8947 */ /* 0x000fea0003800000 */
[----:B------:R-:W-:Y:S01]  /*09e0*/  IABS R5, R29 ;  /* 0x0000001d00057213 */ /* 0x000fe20000000000 */
[----:B------:R-:W-:Y:S01]  /*09f0*/  ULDC UR4, c[0x0][0x234] ;  /* 0x00008d0000047ab9 */ /* 0x000fe20000000800 */
[----:B------:R-:W-:Y:S01]  /*0a00*/  IABS R2, R28 ;  /* 0x0000001c00027213 */ /* 0x000fe20000000000 */
[----:B------:R-:W-:Y:S01]  /*0a10*/  ULDC.64 UR8, c[0x0][0x210] ;  /* 0x0000840000087ab9 */ /* 0x000fe20000000a00 */
[----:B------:R-:W1:Y:S01]  /*0a20*/  I2F.RP R4, R5 ;  /* 0x0000000500047306 */ /* 0x000e620000209400 */
[----:B------:R-:W-:Y:S01]  /*0a30*/  IABS R13, R93 ;  /* 0x0000005d000d7213 */ /* 0x000fe20000000000 */
[----:B------:R-:W2:Y:S01]  /*0a40*/  LDC R47, c[0x0][0x238] ;  /* 0x00008e00ff2f7b82 */ /* 0x000ea20000000800 */
[----:B------:R-:W-:Y:S01]  /*0a50*/  IABS R15, R92 ;  /* 0x0000005c000f7213 */ /* 0x000fe20000000000 */
[----:B------:R-:W-:Y:S01]  /*0a60*/  UIADD3 UR15, UR6, 0x8000, URZ ;  /* 0x00008000060f7890 */ /* 0x000fe2000fffe03f */
[----:B------:R-:W-:Y:S01]  /*0a70*/  SHF.R.S32.HI R3, RZ, 0x1f, R16 ;  /* 0x0000001fff037819 */ /* 0x000fe20000011410 */
[----:B------:R-:W-:Y:S01]  /*0a80*/  ULDC UR7, c[0x0][0x230] ;  /* 0x00008c0000077ab9 */ /* 0x000fe20000000800 */
[----:B------:R-:W-:Y:S01]  /*0a90*/  IABS R19, R89 ;  /* 0x0000005900137213 */ /* 0x000fe20000000000 */
[----:B------:R-:W3:Y:S01]  /*0aa0*/  I2F.RP R10, R2 ;  /* 0x00000002000a7306 */ /* 0x000ee20000209400 */
[----:B------:R-:W-:-:S02]  /*0ab0*/  LEA.HI R3, R3, R16, RZ, 0x7 ;  /* 0x0000001003037211 */ /* 0x000fc400078f38ff */
[----:B------:R-:W-:Y:S02]  /*0ac0*/  IABS R16, R91 ;  /* 0x0000005b00107213 */ /* 0x000fe40000000000 */
[----:B------:R-:W-:Y:S02]  /*0ad0*/  IABS R21, R87 ;  /* 0x0000005700157213 */ /* 0x000fe40000000000 */
[----:B------:R-:W-:Y:S01]  /*0ae0*/  IABS R24, R85 ;  /* 0x0000005500187213 */ /* 0x000fe20000000000 */
[----:B-1----:R-:W1:Y:S01]  /*0af0*/  MUFU.RCP R4, R4 ;  /* 0x0000000400047308 */ /* 0x002e620000001000 */
[----:B------:R-:W-:Y:S02]  /*0b00*/  IABS R34, R81 ;  /* 0x0000005100227213 */ /* 0x000fe40000000000 */
[----:B------:R-:W-:Y:S02]  /*0b10*/  IABS R36, R79 ;  /* 0x0000004f00247213 */ /* 0x000fe40000000000 */
[----:B------:R-:W-:-:S02]  /*0b20*/  IABS R44, R74 ;  /* 0x0000004a002c7213 */ /* 0x000fc40000000000 */
[----:B------:R-:W-:Y:S01]  /*0b30*/  IABS R46, R73 ;  /* 0x00000049002e7213 */ /* 0x000fe20000000000 */
[----:B---3--:R-:W3:Y:S01]  /*0b40*/  MUFU.RCP R10, R10 ;  /* 0x0000000a000a7308 */ /* 0x008ee20000001000 */
[----:B------:R-:W-:Y:S02]  /*0b50*/  IABS R54, R69 ;  /* 0x0000004500367213 */ /* 0x000fe40000000000 */
[----:B------:R-:W-:Y:S02]  /*0b60*/  IABS R56, R67 ;  /* 0x0000004300387213 */ /* 0x000fe40000000000 */
[----:B------:R-:W-:Y:S02]  /*0b70*/  IABS R64, R23 ;  /* 0x0000001700407213 */ /* 0x000fe40000000000 */
[----:B------:R-:W-:Y:S01]  /*0b80*/  IABS R26, R84 ;  /* 0x00000054001a7213 */ /* 0x000fe20000000000 */
[----:B-1----:R-:W-:Y:S01]  /*0b90*/  VIADD R8, R4, 0xffffffe ;  /* 0x0ffffffe04087836 */ /* 0x002fe20000000000 */
[----:B------:R-:W-:-:S02]  /*0ba0*/  IABS R30, R83 ;  /* 0x00000053001e7213 */ /* 0x000fc40000000000 */
[----:B------:R-:W-:Y:S01]  /*0bb0*/  IABS R38, R78 ;  /* 0x0000004e00267213 */ /* 0x000fe20000000000 */
[----:B------:R1:W4:Y:S01]  /*0bc0*/  F2I.FTZ.U32.TRUNC.NTZ R9, R8 ;  /* 0x0000000800097305 */ /* 0x000322000021f000 */
[----:B------:R-:W-:Y:S02]  /*0bd0*/  IABS R32, R82 ;  /* 0x0000005200207213 */ /* 0x000fe40000000000 */
[----:B------:R-:W-:Y:S01]  /*0be0*/  IABS R40, R77 ;  /* 0x0000004d00287213 */ /* 0x000fe20000000000 */
[----:B---3--:R-:W-:Y:S01]  /*0bf0*/  VIADD R6, R10, 0xffffffe ;  /* 0x0ffffffe0a067836 */ /* 0x008fe20000000000 */
[----:B------:R-:W-:Y:S02]  /*0c00*/  IABS R10, R95 ;  /* 0x0000005f000a7213 */ /* 0x000fe40000000000 */
[----:B------:R-:W-:Y:S01]  /*0c10*/  IABS R42, R75 ;  /* 0x0000004b002a7213 */ /* 0x000fe20000000000 */
[----:B------:R-:W3:Y:S01]  /*0c20*/  F2I.FTZ.U32.TRUNC.NTZ R7, R6 ;  /* 0x0000000600077305 */ /* 0x000ee2000021f000 */
[----:B-1----:R-:W-:Y:S01]  /*0c30*/  IMAD.MOV.U32 R8, RZ, RZ, RZ ;  /* 0x000000ffff087224 */ /* 0x002fe200078e00ff */
[----:B------:R-:W-:-:S02]  /*0c40*/  IABS R48, R72 ;  /* 0x0000004800307213 */ /* 0x000fc40000000000 */
[----:B------:R-:W-:Y:S02]  /*0c50*/  IABS R50, R71 ;  /* 0x0000004700327213 */ /* 0x000fe40000000000 */
[----:B------:R-:W-:Y:S01]  /*0c60*/  IABS R52, R70 ;  /* 0x0000004600347213 */ /* 0x000fe20000000000 */
[--C-:B----4-:R-:W-:Y:S01]  /*0c70*/  IMAD.MOV R12, RZ, RZ, -R9.reuse ;  /* 0x000000ffff0c7224 */ /* 0x110fe200078e0a09 */
[----:B------:R-:W-:Y:S02]  /*0c80*/  IABS R60, R66 ;  /* 0x00000042003c7213 */ /* 0x000fe40000000000 */
[----:B------:R-:W-:Y:S01]  /*0c90*/  IABS R58, R63 ;  /* 0x0000003f003a7213 */ /* 0x000fe20000000000 */
[----:B------:R-:W-:Y:S01]  /*0ca0*/  IMAD R11, R12, R5, RZ ;  /* 0x000000050c0b7224 */ /* 0x000fe200078e02ff */
[----:B------:R-:W-:Y:S02]  /*0cb0*/  IABS R12, R94 ;  /* 0x0000005e000c7213 */ /* 0x000fe40000000000 */
[----:B------:R-:W-:Y:S01]  /*0cc0*/  IABS R62, R65 ;  /* 0x00000041003e7213 */ /* 0x000fe20000000000 */
[----:B------:R-:W-:Y:S01]  /*0cd0*/  IMAD.HI.U32 R4, R9, R11, R8 ;  /* 0x0000000b09047227 */ /* 0x000fe200078e0008 */
[----:B------:R-:W-:-:S02]  /*0ce0*/  IABS R68, R61 ;  /* 0x0000003d00447213 */ /* 0x000fc40000000000 */
[----:B------:R-:W-:Y:S01]  /*0cf0*/  IABS R76, R59 ;  /* 0x0000003b004c7213 */ /* 0x000fe20000000000 */
[----:B---3--:R-:W-:Y:S01]  /*0d00*/  IMAD.MOV R17, RZ, RZ, -R7 ;  /* 0x000000ffff117224 */ /* 0x008fe200078e0a07 */
[----:B------:R-:W-:Y:S01]  /*0d10*/  IABS R80, R57 ;  /* 0x0000003900507213 */ /* 0x000fe20000000000 */
[----:B------:R-:W-:Y:S01]  /*0d20*/  IMAD.HI.U32 R6, R4, R10, RZ ;  /* 0x0000000a04067227 */ /* 0x000fe200078e00ff */
[C---:B------:R-:W-:Y:S02]  /*0d30*/  LOP3.LUT R43, R0.reuse, 0x34, RZ, 0xfc, !PT ;  /* 0x00000034002b7812 */ /* 0x040fe400078efcff */
[----:B------:R-:W-:Y:S01]  /*0d40*/  LOP3.LUT R45, R0, 0x2c, RZ, 0xfc, !PT ;  /* 0x0000002c002d7812 */ /* 0x000fe200078efcff */
[----:B------:R-:W-:Y:S01]  /*0d50*/  IMAD.HI.U32 R8, R4, R12, RZ ;  /* 0x0000000c04087227 */ /* 0x000fe200078e00ff */
[----:B------:R-:W-:Y:S02]  /*0d60*/  SHF.R.S32.HI R3, RZ, 0x7, R3 ;  /* 0x00000007ff037819 */ /* 0x000fe40000011403 */
[----:B------:R-:W-:Y:S01]  /*0d70*/  LOP3.LUT R49, R0, 0x20, RZ, 0xfc, !PT ;  /* 0x0000002000317812 */ /* 0x000fe200078efcff */
[----:B------:R-:W-:Y:S01]  /*0d80*/  IMAD.HI.U32 R9, R4, R13, RZ ;  /* 0x0000000d04097227 */ /* 0x000fe200078e00ff */
[----:B------:R-:W-:-:S02]  /*0d90*/  LOP3.LUT R51, R0, 0x18, RZ, 0xfc, !PT ;  /* 0x0000001800337812 */ /* 0x000fc400078efcff */
[C---:B------:R-:W-:Y:S01]  /*0da0*/  LOP3.LUT R53, R0.reuse, 0x10, RZ, 0xfc, !PT ;  /* 0x0000001000357812 */ /* 0x040fe200078efcff */
[----:B------:R-:W-:Y:S01]  /*0db0*/  IMAD.MOV R11, RZ, RZ, -R6 ;  /* 0x000000ffff0b7224 */ /* 0x000fe200078e0a06 */
[----:B------:R-:W-:Y:S01]  /*0dc0*/  LOP3.LUT R55, R0, 0x8, RZ, 0xfc, !PT ;  /* 0x0000000800377812 */ /* 0x000fe200078efcff */
[----:B------:R-:W-:Y:S02]  /*0dd0*/  IMAD R17, R17, R2, RZ ;  /* 0x0000000211117224 */ /* 0x000fe400078e02ff */
[----:B------:R-:W-:Y:S02]  /*0de0*/  IMAD.MOV R8, RZ, RZ, -R8 ;  /* 0x000000ffff087224 */ /* 0x000fe400078e0a08 */
[----:B------:R-:W-:Y:S02]  /*0df0*/  IMAD.MOV R14, RZ, RZ, -R9 ;  /* 0x000000ffff0e7224 */ /* 0x000fe400078e0a09 */
[----:B------:R-:W-:Y:S02]  /*0e00*/  IMAD.MOV.U32 R6, RZ, RZ, RZ ;  /* 0x000000ffff067224 */ /* 0x000fe400078e00ff */
[----:B------:R-:W-:-:S04]  /*0e10*/  IMAD.HI.U32 R9, R4, R15, RZ ;  /* 0x0000000f04097227 */ /* 0x000fc800078e00ff */
[----:B------:R-:W-:Y:S01]  /*0e20*/  IMAD.HI.U32 R7, R7, R17, R6 ;  /* 0x0000001107077227 */ /* 0x000fe200078e0006 */
[----:B------:R-:W-:-:S03]  /*0e30*/  IABS R17, R90 ;  /* 0x0000005a00117213 */ /* 0x000fc60000000000 */
[C---:B------:R-:W-:Y:S02]  /*0e40*/  IMAD R8, R5.reuse, R8, R12 ;  /* 0x0000000805087224 */ /* 0x040fe400078e020c */
[----:B------:R-:W-:Y:S02]  /*0e50*/  IMAD.MOV R12, RZ, RZ, -R9 ;  /* 0x000000ffff0c7224 */ /* 0x000fe400078e0a09 */
[C---:B------:R-:W-:Y:S01]  /*0e60*/  IMAD R6, R5.reuse, R11, R10 ;  /* 0x0000000b05067224 */ /* 0x040fe200078e020a */
[C---:B------:R-:W-:Y:S01]  /*0e70*/  ISETP.GT.U32.AND P1, PT, R5.reuse, R8, PT ;  /* 0x000000080500720c */ /* 0x040fe20003f24070 */
[C---:B------:R-:W-:Y:S01]  /*0e80*/  IMAD R12, R5.reuse, R12, R15 ;  /* 0x0000000c050c7224 */ /* 0x040fe200078e020f */
[----:B------:R-:W-:Y:S01]  /*0e90*/  IABS R15, R86 ;  /* 0x00000056000f7213 */ /* 0x000fe20000000000 */
[C---:B------:R-:W-:Y:S01]  /*0ea0*/  IMAD.HI.U32 R9, R4.reuse, R16, RZ ;  /* 0x0000001004097227 */ /* 0x040fe200078e00ff */
[C---:B------:R-:W-:Y:S02]  /*0eb0*/  ISETP.GT.U32.AND P0, PT, R5.reuse, R6, PT ;  /* 0x000000060500720c */ /* 0x040fe40003f04070 */
[----:B------:R-:W-:Y:S01]  /*0ec0*/  ISETP.GT.U32.AND P2, PT, R5, R12, PT ;  /* 0x0000000c0500720c */ /* 0x000fe20003f44070 */
[----:B------:R-:W-:-:S04]  /*0ed0*/  IMAD.HI.U32 R11, R4, R17, RZ ;  /* 0x00000011040b7227 */ /* 0x000fc800078e00ff */
[----:B------:R-:W-:Y:S02]  /*0ee0*/  IMAD R10, R5, R14, R13 ;  /* 0x0000000e050a7224 */ /* 0x000fe400078e020d */
[----:B------:R-:W-:-:S03]  /*0ef0*/  IMAD.HI.U32 R13, R4, R19, RZ ;  /* 0x00000013040d7227 */ /* 0x000fc600078e00ff */
[----:B------:R-:W-:Y:S01]  /*0f00*/  ISETP.GT.U32.AND P4, PT, R5, R10, PT ;  /* 0x0000000a0500720c */ /* 0x000fe20003f84070 */
[----:B------:R-:W-:-:S04]  /*0f10*/  IMAD.HI.U32 R14, R4, R21, RZ ;  /* 0x00000015040e7227 */ /* 0x000fc800078e00ff */
[----:B------:R-:W-:Y:S02]  /*0f20*/  IMAD.MOV R9, RZ, RZ, -R9 ;  /* 0x000000ffff097224 */ /* 0x000fe400078e0a09 */
[----:B------:R-:W-:Y:S02]  /*0f30*/  IMAD.MOV R18, RZ, RZ, -R11 ;  /* 0x000000ffff127224 */ /* 0x000fe400078e0a0b */
[----:B------:R-:W-:Y:S02]  /*0f40*/  IMAD.MOV.U32 R11, RZ, RZ, R15 ;  /* 0x000000ffff0b7224 */ /* 0x000fe400078e000f */
[----:B------:R-:W-:Y:S02]  /*0f50*/  IMAD.MOV R20, RZ, RZ, -R13 ;  /* 0x000000ffff147224 */ /* 0x000fe400078e0a0d */
[----:B------:R-:W-:Y:S02]  /*0f60*/  IMAD.MOV R22, RZ, RZ, -R14 ;  /* 0x000000ffff167224 */ /* 0x000fe400078e0a0e */
[----:B------:R-:W-:-:S02]  /*0f70*/  IMAD R14, R5, R9, R16 ;  /* 0x00000009050e7224 */ /* 0x000fc400078e0210 */
[----:B------:R-:W-:-:S03]  /*0f80*/  IMAD.HI.U32 R9, R4, R11, RZ ;  /* 0x0000000b04097227 */ /* 0x000fc600078e00ff */
[C---:B------:R-:W-:Y:S01]  /*0f90*/  ISETP.GT.U32.AND P3, PT, R5.reuse, R14, PT ;  /* 0x0000000e0500720c */ /* 0x040fe20003f64070 */
[C---:B------:R-:W-:Y:S01]  /*0fa0*/  IMAD R16, R5.reuse, R18, R17 ;  /* 0x0000001205107224 */ /* 0x040fe200078e0211 */
[C---:B------:R-:W-:Y:S01]  /*0fb0*/  LOP3.LUT R17, R0.reuse, 0x48, RZ, 0xfc, !PT ;  /* 0x0000004800117812 */ /* 0x040fe200078efcff */
[C---:B------:R-:W-:Y:S01]  /*0fc0*/  IMAD R18, R5.reuse, R20, R19 ;  /* 0x0000001405127224 */ /* 0x040fe200078e0213 */
[----:B------:R-:W-:Y:S01]  /*0fd0*/  LOP3.LUT R19, R0, 0x40, RZ, 0xfc, !PT ;  /* 0x0000004000137812 */ /* 0x000fe200078efcff */
[----:B------:R-:W-:Y:S02]  /*0fe0*/  IMAD R20, R5, R22, R21 ;  /* 0x0000001605147224 */ /* 0x000fe400078e0215 */
[----:B------:R-:W-:Y:S02]  /*0ff0*/  IMAD.MOV R22, RZ, RZ, -R9 ;  /* 0x000000ffff167224 */ /* 0x000fe400078e0a09 */
[----:B------:R-:W-:-:S04]  /*1000*/  IMAD.HI.U32 R9, R4, R24, RZ ;  /* 0x0000001804097227 */ /* 0x000fc800078e00ff */
[----:B------:R-:W-:Y:S02]  /*1010*/  IMAD.MOV R9, RZ, RZ, -R9 ;  /* 0x000000ffff097224 */ /* 0x000fe400078e0a09 */
[----:B------:R-:W-:Y:S02]  /*1020*/  @!P0 IMAD.IADD R6, R6, 0x1, -R5 ;  /* 0x0000000106068824 */ /* 0x000fe400078e0a05 */
[----:B------:R-:W-:Y:S02]  /*1030*/  IMAD R24, R5, R9, R24 ;  /* 0x0000000905187224 */ /* 0x000fe400078e0218 */
[----:B------:R-:W-:-:S04]  /*1040*/  IMAD.HI.U32 R9, R4, R34, RZ ;  /* 0x0000002204097227 */ /* 0x000fc800078e00ff */
[----:B------:R-:W-:Y:S02]  /*1050*/  IMAD.MOV R9, RZ, RZ, -R9 ;  /* 0x000000ffff097224 */ /* 0x000fe400078e0a09 */
[----:B------:R-:W-:Y:S01]  /*1060*/  @!P1 IMAD.IADD R8, R8, 0x1, -R5 ;  /* 0x0000000108089824 */ /* 0x000fe200078e0a05 */
[C---:B------:R-:W-:Y:S01]  /*1070*/  ISETP.GT.U32.AND P1, PT, R5.reuse, R6, PT ;  /* 0x000000060500720c */ /* 0x040fe20003f24070 */
        /* <DEDUP_REMOVED lines=13> */
[C---:B------:R-:W-:Y:S02]  /*1150*/  IMAD R22, R5.reuse, R22, R11 ;  /* 0x0000001605167224 */ /* 0x040fe400078e020b */
[----:B------:R-:W-:Y:S02]  /*1160*/  IMAD R46, R5, R9, R46 ;  /* 0x00000009052e7224 */ /* 0x000fe400078e022e */
[----:B------:R-:W-:-:S04]  /*1170*/  IMAD.HI.U32 R9, R4, R54, RZ ;  /* 0x0000003604097227 */ /* 0x000fc800078e00ff */
[----:B------:R-:W-:Y:S02]  /*1180*/  IMAD.MOV R9, RZ, RZ, -R9 ;  /* 0x000000ffff097224 */ /* 0x000fe400078e0a09 */
[----:B------:R-:W-:-:S04]  /*1190*/  IMAD.HI.U32 R11, R4, R26, RZ ;  /* 0x0000001a040b7227 */ /* 0x000fc800078e00ff */
[----:B------:R-:W-:Y:S02]  /*11a0*/  IMAD R54, R5, R9, R54 ;  /* 0x0000000905367224 */ /* 0x000fe400078e0236 */
[----:B------:R-:W-:-:S04]  /*11b0*/  IMAD.HI.U32 R9, R4, R56, RZ ;  /* 0x0000003804097227 */ /* 0x000fc800078e00ff */
[----:B------:R-:W-:Y:S02]  /*11c0*/  IMAD.MOV R9, RZ, RZ, -R9 ;  /* 0x000000ffff097224 */ /* 0x000fe400078e0a09 */
[----:B------:R-:W-:Y:S01]  /*11d0*/  @!P3 IMAD.IADD R14, R14, 0x1, -R5 ;  /* 0x000000010e0eb824 */ /* 0x000fe200078e0a05 */
[C---:B------:R-:W-:Y:S01]  /*11e0*/  ISETP.GT.U32.AND P3, PT, R5.reuse, R10, PT ;  /* 0x0000000a0500720c */ /* 0x040fe20003f64070 */
[C---:B------:R-:W-:Y:S02]  /*11f0*/  IMAD R56, R5.reuse, R9, R56 ;  /* 0x0000000905387224 */ /* 0x040fe400078e0238 */
[----:B------:R-:W-:Y:S01]  /*1200*/  IMAD.HI.U32 R9, R4, R64, RZ ;  /* 0x0000004004097227 */ /* 0x000fe200078e00ff */
[----:B------:R-:W-:-:S03]  /*1210*/  ISETP.GT.U32.AND P6, PT, R5, R14, PT ;  /* 0x0000000e0500720c */ /* 0x000fc60003fc4070 */
[----:B------:R-:W-:Y:S02]  /*1220*/  IMAD.MOV R9, RZ, RZ, -R9 ;  /* 0x000000ffff097224 */ /* 0x000fe400078e0a09 */
[----:B------:R-:W-:Y:S02]  /*1230*/  IMAD.MOV R11, RZ, RZ, -R11 ;  /* 0x000000ffff0b7224 */ /* 0x000fe400078e0a0b */
[C---:B------:R-:W-:Y:S02]  /*1240*/  IMAD R64, R5.reuse, R9, R64 ;  /* 0x0000000905407224 */ /* 0x040fe400078e0240 */
[--C-:B------:R-:W-:Y:S01]  /*1250*/  @!P1 IMAD.IADD R6, R6, 0x1, -R5.reuse ;  /* 0x0000000106069824 */ /* 0x100fe200078e0a05 */
[C---:B------:R-:W-:Y:S01]  /*1260*/  ISETP.GT.U32.AND P1, PT, R5.reuse, R20, PT ;  /* 0x000000140500720c */ /* 0x040fe20003f24070 */
[----:B------:R-:W-:Y:S01]  /*1270*/  @!P2 IMAD.IADD R8, R8, 0x1, -R5 ;  /* 0x000000010808a824 */ /* 0x000fe200078e0a05 */
[C---:B------:R-:W-:Y:S01]  /*1280*/  ISETP.GT.U32.AND P5, PT, R5.reuse, R64, PT ;  /* 0x000000400500720c */ /* 0x040fe20003fa4070 */
[C---:B------:R-:W-:Y:S01]  /*1290*/  IMAD R26, R5.reuse, R11, R26 ;  /* 0x0000000b051a7224 */ /* 0x040fe200078e021a */
[----:B------:R-:W-:Y:S01]  /*12a0*/  ISETP.GT.U32.AND P2, PT, R5, R22, PT ;  /* 0x000000160500720c */ /* 0x000fe20003f44070 */
[----:B------:R-:W-:-:S04]  /*12b0*/  IMAD.HI.U32 R13, R4, R30, RZ ;  /* 0x0000001e040d7227 */ /* 0x000fc800078e00ff */
[----:B------:R-:W-:-:S04]  /*12c0*/  IMAD.HI.U32 R11, R4, R38, RZ ;  /* 0x00000026040b7227 */ /* 0x000fc800078e00ff */
[----:B------:R-:W-:Y:S02]  /*12d0*/  IMAD.MOV R13, RZ, RZ, -R13 ;  /* 0x000000ffff0d7224 */ /* 0x000fe400078e0a0d */
[----:B------:R-:W-:Y:S01]  /*12e0*/  @!P5 IMAD.IADD R64, R64, 0x1, -R5 ;  /* 0x000000014040d824 */ /* 0x000fe200078e0a05 */
[C---:B------:R-:W-:Y:S01]  /*12f0*/  ISETP.GT.U32.AND P5, PT, R5.reuse, R12, PT ;  /* 0x0000000c0500720c */ /* 0x040fe20003fa4070 */
[----:B------:R-:W-:Y:S02]  /*1300*/  IMAD.MOV R11, RZ, RZ, -R11 ;  /* 0x000000ffff0b7224 */ /* 0x000fe400078e0a0b */
[----:B------:R-:W-:Y:S01]  /*1310*/  IMAD.HI.U32 R15, R4, R32, RZ ;  /* 0x00000020040f7227 */ /* 0x000fe200078e00ff */
[----:B------:R-:W-:-:S03]  /*1320*/  ISETP.GT.U32.AND P0, PT, R5, R64, PT ;  /* 0x000000400500720c */ /* 0x000fc60003f04070 */
[----:B------:R-:W-:Y:S01]  /*1330*/  @!P3 IMAD.IADD R10, R10, 0x1, -R5 ;  /* 0x000000010a0ab824 */ /* 0x000fe200078e0a05 */
[C---:B------:R-:W-:Y:S01]  /*1340*/  ISETP.GT.U32.AND P3, PT, R5.reuse, R24, PT ;  /* 0x000000180500720c */ /* 0x040fe20003f64070 */
[C---:B------:R-:W-:Y:S02]  /*1350*/  IMAD R30, R5.reuse, R13, R30 ;  /* 0x0000000d051e7224 */ /* 0x040fe400078e021e */
[----:B------:R-:W-:Y:S02]  /*1360*/  IMAD R38, R5, R11, R38 ;  /* 0x0000000b05267224 */ /* 0x000fe400078e0226 */
[----:B------:R-:W-:-:S04]  /*1370*/  IMAD.HI.U32 R13, R4, R40, RZ ;  /* 0x00000028040d7227 */ /* 0x000fc800078e00ff */
[----:B------:R-:W-:Y:S01]  /*1380*/  @!P0 IMAD.IADD R64, R64, 0x1, -R5 ;  /* 0x0000000140408824 */ /* 0x000fe200078e0a05 */
[C---:B------:R-:W-:Y:S01]  /*1390*/  ISETP.GT.U32.AND P0, PT, R5.reuse, R18, PT ;  /* 0x000000120500720c */ /* 0x040fe20003f04070 */
[----:B------:R-:W-:Y:S02]  /*13a0*/  IMAD.MOV R15, RZ, RZ, -R15 ;  /* 0x000000ffff0f7224 */ /* 0x000fe400078e0a0f */
[--C-:B------:R-:W-:Y:S01]  /*13b0*/  @!P1 IMAD.IADD R20, R20, 0x1, -R5.reuse ;  /* 0x0000000114149824 */ /* 0x100fe200078e0a05 */
[C---:B------:R-:W-:Y:S01]  /*13c0*/  ISETP.GT.U32.AND P1, PT, R5.reuse, R36, PT ;  /* 0x000000240500720c */ /* 0x040fe20003f24070 */
[----:B------:R-:W-:Y:S01]  /*13d0*/  @!P2 IMAD.IADD R22, R22, 0x1, -R5 ;  /* 0x000000011616a824 */ /* 0x000fe200078e0a05 */
[C---:B------:R-:W-:Y:S01]  /*13e0*/  ISETP.GT.U32.AND P2, PT, R5.reuse, R38, PT ;  /* 0x000000260500720c */ /* 0x040fe20003f44070 */
[----:B------:R-:W-:Y:S02]  /*13f0*/  IMAD.MOV R13, RZ, RZ, -R13 ;  /* 0x000000ffff0d7224 */ /* 0x000fe400078e0a0d */
[----:B------:R-:W-:Y:S01]  /*1400*/  @!P5 IMAD.IADD R12, R12, 0x1, -R5 ;  /* 0x000000010c0cd824 */ /* 0x000fe200078e0a05 */
[C---:B------:R-:W-:Y:S01]  /*1410*/  ISETP.GT.U32.AND P5, PT, R5.reuse, R26, PT ;  /* 0x0000001a0500720c */ /* 0x040fe20003fa4070 */
[----:B------:R-:W-:-:S02]  /*1420*/  IMAD R32, R5, R15, R32 ;  /* 0x0000000f05207224 */ /* 0x000fc400078e0220 */
[----:B------:R-:W-:Y:S01]  /*1430*/  @!P0 IMAD.IADD R18, R18, 0x1, -R5 ;  /* 0x0000000112128824 */ /* 0x000fe200078e0a05 */
[----:B------:R-:W-:Y:S01]  /*1440*/  ISETP.GT.U32.AND P0, PT, R5, R34, PT ;  /* 0x000000220500720c */ /* 0x000fe20003f04070 */
[----:B------:R-:W-:-:S04]  /*1450*/  IMAD.HI.U32 R15, R4, R42, RZ ;  /* 0x0000002a040f7227 */ /* 0x000fc800078e00ff */
[----:B------:R-:W-:Y:S01]  /*1460*/  @!P6 IMAD.IADD R14, R14, 0x1, -R5 ;  /* 0x000000010e0ee824 */ /* 0x000fe200078e0a05 */
[C---:B------:R-:W-:Y:S01]  /*1470*/  ISETP.GT.U32.AND P6, PT, R5.reuse, R30, PT ;  /* 0x0000001e0500720c */ /* 0x040fe20003fc4070 */
[C---:B------:R-:W-:Y:S02]  /*1480*/  IMAD R40, R5.reuse, R13, R40 ;  /* 0x0000000d05287224 */ /* 0x040fe400078e0228 */
[----:B------:R-:W-:Y:S02]  /*1490*/  IMAD.MOV R15, RZ, RZ, -R15 ;  /* 0x000000ffff0f7224 */ /* 0x000fe400078e0a0f */
[--C-:B------:R-:W-:Y:S01]  /*14a0*/  @!P3 IMAD.IADD R24, R24, 0x1, -R5.reuse ;  /* 0x000000011818b824 */ /* 0x100fe200078e0a05 */
[C---:B------:R-:W-:Y:S01]  /*14b0*/  ISETP.GT.U32.AND P3, PT, R5.reuse, R40, PT ;  /* 0x000000280500720c */ /* 0x040fe20003f64070 */
[----:B------:R-:W-:Y:S01]  /*14c0*/  @!P0 IMAD.IADD R34, R34, 0x1, -R5 ;  /* 0x0000000122228824 */ /* 0x000fe200078e0a05 */
[C---:B------:R-:W-:Y:S01]  /*14d0*/  ISETP.GT.U32.AND P0, PT, R5.reuse, R20, PT ;  /* 0x000000140500720c */ /* 0x040fe20003f04070 */
[----:B------:R-:W-:-:S02]  /*14e0*/  IMAD R42, R5, R15, R42 ;  /* 0x0000000f052a7224 */ /* 0x000fc400078e022a */
[--C-:B------:R-:W-:Y:S01]  /*14f0*/  @!P1 IMAD.IADD R36, R36, 0x1, -R5.reuse ;  /* 0x0000000124249824 */ /* 0x100fe200078e0a05 */
[C---:B------:R-:W-:Y:S01]  /*1500*/  ISETP.GT.U32.AND P1, PT, R5.reuse, R22, PT ;  /* 0x000000160500720c */ /* 0x040fe20003f24070 */
        /* <DEDUP_REMOVED lines=10> */
[----:B------:R-:W-:Y:S01]  /*15b0*/  @!P3 IMAD.IADD R40, R40, 0x1, -R5 ;  /* 0x000000012828b824 */ /* 0x000fe200078e0a05 */
[----:B------:R-:W-:Y:S01]  /*15c0*/  ISETP.GT.U32.AND P3, PT, R5, R26, PT ;  /* 0x0000001a0500720c */ /* 0x000fe20003f64070 */
[----:B------:R-:W-:-:S04]  /*15d0*/  IMAD.HI.U32 R11, R4, R48, RZ ;  /* 0x00000030040b7227 */ /* 0x000fc800078e00ff */
[----:B------:R-:W-:Y:S01]  /*15e0*/  @!P1 IMAD.IADD R22, R22, 0x1, -R5 ;  /* 0x0000000116169824 */ /* 0x000fe200078e0a05 */
[C---:B------:R-:W-:Y:S01]  /*15f0*/  ISETP.GT.U32.AND P1, PT, R5.reuse, R36, PT ;  /* 0x000000240500720c */ /* 0x040fe20003f24070 */
[----:B------:R-:W-:Y:S02]  /*1600*/  IMAD.MOV R11, RZ, RZ, -R11 ;  /* 0x000000ffff0b7224 */ /* 0x000fe400078e0a0b */
[--C-:B------:R-:W-:Y:S01]  /*1610*/  @!P4 IMAD.IADD R32, R32, 0x1, -R5.reuse ;  /* 0x000000012020c824 */ /* 0x100fe200078e0a05 */
[C---:B------:R-:W-:Y:S01]  /*1620*/  ISETP.GT.U32.AND P4, PT, R5.reuse, R18, PT ;  /* 0x000000120500720c */ /* 0x040fe20003f84070 */
[----:B------:R-:W-:Y:S01]  /*1630*/  @!P2 IMAD.IADD R24, R24, 0x1, -R5 ;  /* 0x000000011818a824 */ /* 0x000fe200078e0a05 */
[----:B------:R-:W-:Y:S01]  /*1640*/  ISETP.GT.U32.AND P2, PT, R5, R38, PT ;  /* 0x000000260500720c */ /* 0x000fe20003f44070 */
[----:B------:R-:W-:-:S04]  /*1650*/  IMAD.HI.U32 R13, R4, R50, RZ ;  /* 0x00000032040d7227 */ /* 0x000fc800078e00ff */
[----:B------:R-:W-:-:S04]  /*1660*/  IMAD.HI.U32 R15, R4, R52, RZ ;  /* 0x00000034040f7227 */ /* 0x000fc800078e00ff */
[--C-:B------:R-:W-:Y:S01]  /*1670*/  @!P5 IMAD.IADD R42, R42, 0x1, -R5.reuse ;  /* 0x000000012a2ad824 */ /* 0x100fe200078e0a05 */
[C---:B------:R-:W-:Y:S01]  /*1680*/  ISETP.GT.U32.AND P5, PT, R5.reuse, R30, PT ;  /* 0x0000001e0500720c */ /* 0x040fe20003fa4070 */
[C---:B------:R-:W-:Y:S02]  /*1690*/  IMAD R48, R5.reuse, R11, R48 ;  /* 0x0000000b05307224 */ /* 0x040fe400078e0230 */
[----:B------:R-:W-:Y:S01]  /*16a0*/  @!P6 IMAD.IADD R16, R16, 0x1, -R5 ;  /* 0x000000011010e824 */ /* 0x000fe200078e0a05 */
[----:B------:R-:W-:Y:S01]  /*16b0*/  ISETP.GT.U32.AND P6, PT, R5, R32, PT ;  /* 0x000000200500720c */ /* 0x000fe20003fc4070 */
[----:B------:R-:W-:Y:S02]  /*16c0*/  IMAD.MOV R13, RZ, RZ, -R13 ;  /* 0x000000ffff0d7224 */ /* 0x000fe400078e0a0d */
[----:B------:R-:W-:Y:S02]  /*16d0*/  IMAD.MOV R15, RZ, RZ, -R15 ;  /* 0x000000ffff0f7224 */ /* 0x000fe400078e0a0f */
[----:B------:R-:W-:-:S04]  /*16e0*/  IMAD.HI.U32 R11, R4, R60, RZ ;  /* 0x0000003c040b7227 */ /* 0x000fc800078e00ff */
[--C-:B------:R-:W-:Y:S01]  /*16f0*/  @!P0 IMAD.IADD R34, R34, 0x1, -R5.reuse ;  /* 0x0000000122228824 */ /* 0x100fe200078e0a05 */
[C---:B------:R-:W-:Y:S01]  /*1700*/  ISETP.GT.U32.AND P0, PT, R5.reuse, R48, PT ;  /* 0x000000300500720c */ /* 0x040fe20003f04070 */
[C---:B------:R-:W-:Y:S02]  /*1710*/  IMAD R50, R5.reuse, R13, R50 ;  /* 0x0000000d05327224 */ /* 0x040fe400078e0232 */
[C---:B------:R-:W-:Y:S02]  /*1720*/  IMAD R52, R5.reuse, R15, R52 ;  /* 0x0000000f05347224 */ /* 0x040fe400078e0234 */
[----:B------:R-:W-:Y:S01]  /*1730*/  @!P3 IMAD.IADD R26, R26, 0x1, -R5 ;  /* 0x000000011a1ab824 */ /* 0x000fe200078e0a05 */
[----:B------:R-:W-:Y:S01]  /*1740*/  ISETP.GT.U32.AND P3, PT, R5, R40, PT ;  /* 0x000000280500720c */ /* 0x000fe20003f64070 */
[----:B------:R-:W-:-:S04]  /*1750*/  IMAD.HI.U32 R15, R4, R58, RZ ;  /* 0x0000003a040f7227 */ /* 0x000fc800078e00ff */
[----:B------:R-:W-:-:S04]  /*1760*/  IMAD.HI.U32 R13, R4, R62, RZ ;  /* 0x0000003e040d7227 */ /* 0x000fc800078e00ff */
[----:B------:R-:W-:Y:S02]  /*1770*/  IMAD.MOV R11, RZ, RZ, -R11 ;  /* 0x000000ffff0b7224 */ /* 0x000fe400078e0a0b */
[----:B------:R-:W-:Y:S01]  /*1780*/  @!P1 IMAD.IADD R36, R36, 0x1, -R5 ;  /* 0x0000000124249824 */ /* 0x000fe200078e0a05 */
[C---:B------:R-:W-:Y:S01]  /*1790*/  ISETP.GT.U32.AND P1, PT, R5.reuse, R50, PT ;  /* 0x000000320500720c */ /* 0x040fe20003f24070 */
[----:B------:R-:W-:Y:S02]  /*17a0*/  IMAD.MOV R15, RZ, RZ, -R15 ;  /* 0x000000ffff0f7224 */ /* 0x000fe400078e0a0f */
[----:B------:R-:W-:Y:S01]  /*17b0*/  @!P2 IMAD.IADD R38, R38, 0x1, -R5 ;  /* 0x000000012626a824 */ /* 0x000fe200078e0a05 */
[C---:B------:R-:W-:Y:S01]  /*17c0*/  ISETP.GT.U32.AND P2, PT, R5.reuse, R52, PT ;  /* 0x000000340500720c */ /* 0x040fe20003f44070 */
[----:B------:R-:W-:Y:S02]  /*17d0*/  IMAD.MOV R13, RZ, RZ, -R13 ;  /* 0x000000ffff0d7224 */ /* 0x000fe400078e0a0d */
[----:B------:R-:W-:-:S02]  /*17e0*/  IMAD R60, R5, R11, R60 ;  /* 0x0000000b053c7224 */ /* 0x000fc400078e023c */
[----:B------:R-:W-:-:S04]  /*17f0*/  IMAD.HI.U32 R9, R4, R68, RZ ;  /* 0x0000004404097227 */ /* 0x000fc800078e00ff */
[--C-:B------:R-:W-:Y:S01]  /*1800*/  @!P4 IMAD.IADD R18, R18, 0x1, -R5.reuse ;  /* 0x000000011212c824 */ /* 0x100fe200078e0a05 */
[C---:B------:R-:W-:Y:S01]  /*1810*/  ISETP.GT.U32.AND P4, PT, R5.reuse, R42, PT ;  /* 0x0000002a0500720c */ /* 0x040fe20003f84070 */
[----:B------:R-:W-:Y:S01]  /*1820*/  @!P5 IMAD.IADD R30, R30, 0x1, -R5 ;  /* 0x000000011e1ed824 */ /* 0x000fe200078e0a05 */
[----:B------:R-:W-:Y:S01]  /*1830*/  ISETP.GT.U32.AND P5, PT, R5, R44, PT ;  /* 0x0000002c0500720c */ /* 0x000fe20003fa4070 */
[----:B------:R-:W-:-:S04]  /*1840*/  IMAD.HI.U32 R11, R4, R76, RZ ;  /* 0x0000004c040b7227 */ /* 0x000fc800078e00ff */
[C---:B------:R-:W-:Y:S01]  /*1850*/  IMAD R58, R5.reuse, R15, R58 ;  /* 0x0000000f053a7224 */ /* 0x040fe200078e023a */
[----:B------:R-:W-:Y:S01]  /*1860*/  LOP3.LUT R15, R0, 0x50, RZ, 0xfc, !PT ;  /* 0x00000050000f7812 */ /* 0x000fe200078efcff */
[----:B------:R-:W-:Y:S01]  /*1870*/  @!P6 IMAD.IADD R32, R32, 0x1, -R5 ;  /* 0x000000012020e824 */ /* 0x000fe200078e0a05 */
[C---:B------:R-:W-:Y:S01]  /*1880*/  ISETP.GT.U32.AND P6, PT, R5.reuse, R46, PT ;  /* 0x0000002e0500720c */ /* 0x040fe20003fc4070 */
[C---:B------:R-:W-:Y:S01]  /*1890*/  IMAD R62, R5.reuse, R13, R62 ;  /* 0x0000000d053e7224 */ /* 0x040fe200078e023e */
[----:B------:R-:W-:Y:S01]  /*18a0*/  IABS R13, R97 ;  /* 0x00000061000d7213 */ /* 0x000fe20000000000 */
[----:B------:R-:W-:Y:S02]  /*18b0*/  IMAD.MOV R9, RZ, RZ, -R9 ;  /* 0x000000ffff097224 */ /* 0x000fe400078e0a09 */
[----:B------:R-:W-:Y:S02]  /*18c0*/  IMAD.MOV R11, RZ, RZ, -R11 ;  /* 0x000000ffff0b7224 */ /* 0x000fe400078e0a0b */
[----:B------:R-:W-:Y:S01]  /*18d0*/  @!P0 IMAD.IADD R48, R48, 0x1, -R5 ;  /* 0x0000000130308824 */ /* 0x000fe200078e0a05 */
[C---:B------:R-:W-:Y:S01]  /*18e0*/  ISETP.GT.U32.AND P0, PT, R5.reuse, R58, PT ;  /* 0x0000003a0500720c */ /* 0x040fe20003f04070 */
[----:B------:R-:W-:-:S02]  /*18f0*/  IMAD R68, R5, R9, R68 ;  /* 0x0000000905447224 */ /* 0x000fc400078e0244 */
[----:B------:R-:W-:Y:S01]  /*1900*/  @!P3 IMAD.IADD R40, R40, 0x1, -R5 ;  /* 0x000000012828b824 */ /* 0x000fe200078e0a05 */
[C---:B------:R-:W-:Y:S01]  /*1910*/  ISETP.GT.U32.AND P3, PT, R5.reuse, R54, PT ;  /* 0x000000360500720c */ /* 0x040fe20003f64070 */
[----:B------:R-:W-:Y:S01]  /*1920*/  IMAD R76, R5, R11, R76 ;  /* 0x0000000b054c7224 */ /* 0x000fe200078e024c */
[----:B------:R-:W-:Y:S01]  /*1930*/  SHF.R.U32.HI R11, RZ, 0x5, R96 ;  /* 0x00000005ff0b7819 */ /* 0x000fe20000011660 */
[----:B------:R-:W-:-:S03]  /*1940*/  IMAD.HI.U32 R7, R7, R13, RZ ;  /* 0x0000000d07077227 */ /* 0x000fc600078e00ff */
[----:B------:R-:W-:Y:S01]  /*1950*/  R2UR UR14, R11 ;  /* 0x000000000b0e72ca */ /* 0x000fe200000e0000 */
[--C-:B------:R-:W-:Y:S01]  /*1960*/  @!P1 IMAD.IADD R50, R50, 0x1, -R5.reuse ;  /* 0x0000000132329824 */ /* 0x100fe200078e0a05 */
[C---:B------:R-:W-:Y:S01]  /*1970*/  ISETP.GT.U32.AND P1, PT, R5.reuse, R68, PT ;  /* 0x000000440500720c */ /* 0x040fe20003f24070 */
[----:B------:R-:W-:Y:S01]  /*1980*/  @!P2 IMAD.IADD R52, R52, 0x1, -R5 ;  /* 0x000000013434a824 */ /* 0x000fe200078e0a05 */
[C---:B------:R-:W-:Y:S01]  /*1990*/  ISETP.GT.U32.AND P2, PT, R5.reuse, R76, PT ;  /* 0x0000004c0500720c */ /* 0x040fe20003f44070 */
[----:B------:R-:W-:Y:S01]  /*19a0*/  IMAD.MOV R7, RZ, RZ, -R7 ;  /* 0x000000ffff077224 */ /* 0x000fe200078e0a07 */
[----:B------:R-:W-:Y:S01]  /*19b0*/  LOP3.LUT R11, R0, 0x60, RZ, 0xfc, !PT ;  /* 0x00000060000b7812 */ /* 0x000fe200078efcff */
[--C-:B------:R-:W-:Y:S01]  /*19c0*/  @!P4 IMAD.IADD R42, R42, 0x1, -R5.reuse ;  /* 0x000000012a2ac824 */ /* 0x100fe200078e0a05 */
[C---:B------:R-:W-:Y:S01]  /*19d0*/  ISETP.GT.U32.AND P4, PT, R5.reuse, R56, PT ;  /* 0x000000380500720c */ /* 0x040fe20003f84070 */
[----:B------:R-:W-:Y:S01]  /*19e0*/  @!P5 IMAD.IADD R44, R44, 0x1, -R5 ;  /* 0x000000012c2cd824 */ /* 0x000fe200078e0a05 */
[----:B------:R-:W-:Y:S01]  /*19f0*/  ISETP.GT.U32.AND P5, PT, R5, R60, PT ;  /* 0x0000003c0500720c */ /* 0x000fe20003fa4070 */
[----:B------:R-:W-:-:S04]  /*1a00*/  IMAD.HI.U32 R4, R4, R80, RZ ;  /* 0x0000005004047227 */ /* 0x000fc800078e00ff */
[----:B------:R-:W-:Y:S01]  /*1a10*/  @!P6 IMAD.IADD R46, R46, 0x1, -R5 ;  /* 0x000000012e2ee824 */ /* 0x000fe200078e0a05 */
[C---:B------:R-:W-:Y:S01]  /*1a20*/  ISETP.GT.U32.AND P6, PT, R5.reuse, R62, PT ;  /* 0x0000003e0500720c */ /* 0x040fe20003fc4070 */
[----:B------:R-:W-:Y:S01]  /*1a30*/  IMAD R7, R2, R7, R13 ;  /* 0x0000000702077224 */ /* 0x000fe200078e020d */
[----:B------:R-:W-:Y:S01]  /*1a40*/  LOP3.LUT R13, R0, 0x58, RZ, 0xfc, !PT ;  /* 0x00000058000d7812 */ /* 0x000fe200078efcff */
[----:B------:R-:W-:Y:S02]  /*1a50*/  IMAD.MOV R4, RZ, RZ, -R4 ;  /* 0x000000ffff047224 */ /* 0x000fe400078e0a04 */
[--C-:B------:R-:W-:Y:S01]  /*1a60*/  @!P0 IMAD.IADD R58, R58, 0x1, -R5.reuse ;  /* 0x000000013a3a8824 */ /* 0x100fe200078e0a05 */
[C---:B------:R-:W-:Y:S01]  /*1a70*/  ISETP.GT.U32.AND P0, PT, R5.reuse, R50, PT ;  /* 0x000000320500720c */ /* 0x040fe20003f04070 */
[--C-:B------:R-:W-:Y:S01]  /*1a80*/  @!P3 IMAD.IADD R54, R54, 0x1, -R5.reuse ;  /* 0x000000013636b824 */ /* 0x100fe200078e0a05 */
[----:B------:R-:W-:Y:S01]  /*1a90*/  ISETP.GT.U32.AND P3, PT, R2, R7, PT ;  /* 0x000000070200720c */ /* 0x000fe20003f64070 */
[C---:B------:R-:W-:Y:S01]  /*1aa0*/  IMAD R80, R5.reuse, R4, R80 ;  /* 0x0000000405507224 */ /* 0x040fe200078e0250 */
[----:B------:R-:W-:Y:S01]  /*1ab0*/  LOP3.LUT R4, R96, 0x180, RZ, 0xc0, !PT ;  /* 0x0000018060047812 */ /* 0x000fe200078ec0ff */
        /* <DEDUP_REMOVED lines=9> */
[----:B------:R-:W-:Y:S01]  /*1b50*/  ISETP.GT.U32.AND P6, PT, R5, R48, PT ;  /* 0x000000300500720c */ /* 0x000fe20003fc4070 */
[--C-:B------:R-:W-:Y:S01]  /*1b60*/  @!P0 IMAD.IADD R50, R50, 0x1, -R5.reuse ;  /* 0x0000000132328824 */ /* 0x100fe200078e0a05 */
[----:B------:R-:W-:Y:S01]  /*1b70*/  SHF.R.U32.HI R4, RZ, 0x3, R4 ;  /* 0x00000003ff047819 */ /* 0x000fe20000011604 */
[----:B------:R-:W-:Y:S01]  /*1b80*/  @!P3 IMAD.IADD R7, R7, 0x1, -R2 ;  /* 0x000000010707b824 */ /* 0x000fe200078e0a02 */
[C---:B------:R-:W-:Y:S01]  /*1b90*/  ISETP.GT.U32.AND P0, PT, R5.reuse, R62, PT ;  /* 0x0000003e0500720c */ /* 0x040fe20003f04070 */
[----:B------:R-:W-:Y:S01]  /*1ba0*/  IMAD.SHL.U32 R9, R96, 0x2, RZ ;  /* 0x0000000260097824 */ /* 0x000fe200078e00ff */
[C---:B------:R-:W-:Y:S01]  /*1bb0*/  ISETP.GT.U32.AND P3, PT, R5.reuse, R54, PT ;  /* 0x000000360500720c */ /* 0x040fe20003f64070 */
[--C-:B------:R-:W-:Y:S01]  /*1bc0*/  @!P1 IMAD.IADD R52, R52, 0x1, -R5.reuse ;  /* 0x0000000134349824 */ /* 0x100fe200078e0a05 */
[----:B------:R-:W-:Y:S01]  /*1bd0*/  ISETP.GT.U32.AND P1, PT, R2, R7, PT ;  /* 0x000000070200720c */ /* 0x000fe20003f24070 */
[--C-:B------:R-:W-:Y:S01]  /*1be0*/  @!P2 IMAD.IADD R80, R80, 0x1, -R5.reuse ;  /* 0x000000015050a824 */ /* 0x100fe200078e0a05 */
[----:B------:R-:W-:Y:S01]  /*1bf0*/  ISETP.GT.U32.AND P2, PT, R5, R58, PT ;  /* 0x0000003a0500720c */ /* 0x000fe20003f44070 */
[--C-:B------:R-:W-:Y:S01]  /*1c00*/  @!P4 IMAD.IADD R44, R44, 0x1, -R5.reuse ;  /* 0x000000012c2cc824 */ /* 0x100fe200078e0a05 */
[----:B------:R-:W-:Y:S01]  /*1c10*/  LOP3.LUT R9, R9, 0x7e, RZ, 0xc0, !PT ;  /* 0x0000007e09097812 */ /* 0x000fe200078ec0ff */
[--C-:B------:R-:W-:Y:S01]  /*1c20*/  @!P5 IMAD.IADD R46, R46, 0x1, -R5.reuse ;  /* 0x000000012e2ed824 */ /* 0x100fe200078e0a05 */
[C---:B------:R-:W-:Y:S01]  /*1c30*/  ISETP.GT.U32.AND P4, PT, R5.reuse, R56, PT ;  /* 0x000000380500720c */ /* 0x040fe20003f84070 */
[--C-:B------:R-:W-:Y:S01]  /*1c40*/  @!P6 IMAD.IADD R48, R48, 0x1, -R5.reuse ;  /* 0x000000013030e824 */ /* 0x100fe200078e0a05 */
[----:B------:R-:W-:Y:S01]  /*1c50*/  ISETP.GT.U32.AND P5, PT, R5, R60, PT ;  /* 0x0000003c0500720c */ /* 0x000fe20003fa4070 */
[--C-:B------:R-:W-:Y:S01]  /*1c60*/  @!P0 IMAD.IADD R62, R62, 0x1, -R5.reuse ;  /* 0x000000013e3e8824 */ /* 0x100fe200078e0a05 */
[----:B------:R-:W-:Y:S01]  /*1c70*/  LOP3.LUT R9, R9, 0x180, R96, 0xf8, !PT ;  /* 0x0000018009097812 */ /* 0x000fe200078ef860 */
[--C-:B------:R-:W-:Y:S01]  /*1c80*/  @!P3 IMAD.IADD R54, R54, 0x1, -R5.reuse ;  /* 0x000000013636b824 */ /* 0x100fe200078e0a05 */
[----:B------:R-:W-:Y:S01]  /*1c90*/  ISETP.GE.AND P6, PT, R97, RZ, PT ;  /* 0x000000ff6100720c */ /* 0x000fe20003fc6270 */
[----:B------:R-:W-:Y:S01]  /*1ca0*/  @!P1 IMAD.IADD R7, R7, 0x1, -R2 ;  /* 0x0000000107079824 */ /* 0x000fe200078e0a02 */
[----:B------:R-:W-:Y:S01]  /*1cb0*/  ISETP.NE.AND P0, PT, R28, RZ, PT ;  /* 0x000000ff1c00720c */ /* 0x000fe20003f05270 */
[--C-:B------:R-:W-:Y:S01]  /*1cc0*/  @!P2 IMAD.IADD R58, R58, 0x1, -R5.reuse ;  /* 0x000000013a3aa824 */ /* 0x100fe200078e0a05 */
[----:B------:R-:W-:Y:S01]  /*1cd0*/  LOP3.LUT R9, R9, R4, RZ, 0x3c, !PT ;  /* 0x0000000409097212 */ /* 0x000fe200078e3cff */
[----:B------:R-:W-:Y:S01]  /*1ce0*/  IMAD.SHL.U32 R4, R96, 0x100, RZ ;  /* 0x0000010060047824 */ /* 0x000fe200078e00ff */
[----:B------:R-:W-:Y:S01]  /*1cf0*/  ISETP.GE.AND P2, PT, R94, RZ, PT ;  /* 0x000000ff5e00720c */ /* 0x000fe20003f46270 */
[--C-:B------:R-:W-:Y:S01]  /*1d00*/  @!P4 IMAD.IADD R56, R56, 0x1, -R5.reuse ;  /* 0x000000013838c824 */ /* 0x100fe200078e0a05 */
[C---:B------:R-:W-:Y:S01]  /*1d10*/  ISETP.GT.U32.AND P3, PT, R5.reuse, R68, PT ;  /* 0x000000440500720c */ /* 0x040fe20003f64070 */
[----:B------:R-:W-:Y:S01]  /*1d20*/  @!P5 IMAD.IADD R60, R60, 0x1, -R5 ;  /* 0x000000013c3cd824 */ /* 0x000fe200078e0a05 */
[----:B------:R-:W-:-:S02]  /*1d30*/  ISETP.GT.U32.AND P5, PT, R5, R76, PT ;  /* 0x0000004c0500720c */ /* 0x000fc40003fa4070 */
[----:B------:R-:W-:Y:S02]  /*1d40*/  ISETP.GT.U32.AND P4, PT, R5, R80, PT ;  /* 0x000000500500720c */ /* 0x000fe40003f84070 */
[----:B------:R-:W-:Y:S01]  /*1d50*/  LOP3.LUT R2, R9, 0x4000, R4, 0xf8, !PT ;  /* 0x0000400009027812 */ /* 0x000fe200078ef804 */
[----:B------:R-:W-:Y:S01]  /*1d60*/  IMAD.MOV.U32 R4, RZ, RZ, R7 ;  /* 0x000000ffff047224 */ /* 0x000fe200078e0007 */
[----:B------:R-:W-:Y:S02]  /*1d70*/  ISETP.GE.AND P1, PT, R95, RZ, PT ;  /* 0x000000ff5f00720c */ /* 0x000fe40003f26270 */
[----:B------:R-:W-:Y:S01]  /*1d80*/  LOP3.LUT R9, R0, 0x68, RZ, 0xfc, !PT ;  /* 0x0000006800097812 */ /* 0x000fe200078efcff */
[----:B------:R-:W-:Y:S01]  /*1d90*/  @!P6 IMAD.MOV R4, RZ, RZ, -R4 ;  /* 0x000000ffff04e224 */ /* 0x000fe200078e0a04 */
[----:B------:R-:W-:Y:S01]  /*1da0*/  @!P0 LOP3.LUT R4, RZ, R28, RZ, 0x33, !PT ;  /* 0x0000001cff048212 */ /* 0x000fe200078e33ff */
[----:B------:R-:W-:Y:S01]  /*1db0*/  @!P2 IMAD.MOV R8, RZ, RZ, -R8 ;  /* 0x000000ffff08a224 */ /* 0x000fe200078e0a08 */
[----:B------:R-:W-:Y:S01]  /*1dc0*/  ISETP.GE.AND P0, PT, R90, RZ, PT ;  /* 0x000000ff5a00720c */ /* 0x000fe20003f06270 */
[--C-:B------:R-:W-:Y:S01]  /*1dd0*/  @!P3 IMAD.IADD R68, R68, 0x1, -R5.reuse ;  /* 0x000000014444b824 */ /* 0x100fe200078e0a05 */
[----:B------:R-:W-:Y:S01]  /*1de0*/  ISETP.GE.AND P2, PT, R87, RZ, PT ;  /* 0x000000ff5700720c */ /* 0x000fe20003f46270 */
[--C-:B------:R-:W-:Y:S01]  /*1df0*/  @!P5 IMAD.IADD R76, R76, 0x1, -R5.reuse ;  /* 0x000000014c4cd824 */ /* 0x100fe200078e0a05 */
[----:B------:R-:W-:Y:S01]  /*1e00*/  ISETP.GE.AND P3, PT, R93, RZ, PT ;  /* 0x000000ff5d00720c */ /* 0x000fe20003f66270 */
[----:B------:R-:W-:Y:S01]  /*1e10*/  @!P4 IMAD.IADD R80, R80, 0x1, -R5 ;  /* 0x000000015050c824 */ /* 0x000fe200078e0a05 */
[----:B------:R-:W-:Y:S01]  /*1e20*/  ISETP.GE.AND P5, PT, R92, RZ, PT ;  /* 0x000000ff5c00720c */ /* 0x000fe20003fa6270 */
[----:B------:R-:W-:Y:S01]  /*1e30*/  @!P1 IMAD.MOV R6, RZ, RZ, -R6 ;  /* 0x000000ffff069224 */ /* 0x000fe200078e0a06 */
[----:B------:R-:W-:Y:S01]  /*1e40*/  ISETP.GE.AND P4, PT, R91, RZ, PT ;  /* 0x000000ff5b00720c */ /* 0x000fe20003f86270 */
[----:B------:R-:W-:Y:S01]  /*1e50*/  IMAD.MOV.U32 R28, RZ, RZ, R56 ;  /* 0x000000ffff1c7224 */ /* 0x000fe200078e0038 */
[----:B------:R-:W-:Y:S01]  /*1e60*/  ISETP.GE.AND P1, PT, R89, RZ, PT ;  /* 0x000000ff5900720c */ /* 0x000fe20003f26270 */
[----:B------:R-:W-:Y:S01]  /*1e70*/  IMAD R4, R4, UR4, RZ ;  /* 0x0000000404047c24 */ /* 0x000fe2000f8e02ff */
[----:B------:R-:W-:Y:S01]  /*1e80*/  ISETP.GE.AND P6, PT, R23, RZ, PT ;  /* 0x000000ff1700720c */ /* 0x000fe20003fc6270 */
[----:B------:R-:W-:Y:S01]  /*1e90*/  @!P0 IMAD.MOV R16, RZ, RZ, -R16 ;  /* 0x000000ffff108224 */ /* 0x000fe200078e0a10 */
        /* <DEDUP_REMOVED lines=11> */
[----:B------:R-:W-:Y:S01]  /*1f50*/  ULDC UR4, c[0x0][0x240] ;  /* 0x0000900000047ab9 */ /* 0x000fe20000000800 */
[----:B0-----:R-:W-:Y:S01]  /*1f60*/  IMAD.MOV.U32 R82, RZ, RZ, R64 ;  /* 0x000000ffff527224 */ /* 0x001fe200078e0040 */
[----:B------:R-:W0:Y:S01]  /*1f70*/  LDC R89, c[0x0][0x23c] ;  /* 0x00008f00ff597b82 */ /* 0x000e220000000800 */
        /* <DEDUP_REMOVED lines=12> */
[----:B------:R-:W-:Y:S01]  /*2040*/  IMAD.MOV.U32 R78, RZ, RZ, R76 ;  /* 0x000000ffff4e7224 */ /* 0x000fe200078e004c */
[----:B------:R-:W-:Y:S01]  /*2050*/  LOP3.LUT R86, R0, 0x4, RZ, 0xfc, !PT ;  /* 0x0000000400567812 */ /* 0x000fe200078efcff */
        /* <DEDUP_REMOVED lines=17> */
[----:B------:R-:W-:Y:S01]  /*2170*/  ISETP.NE.AND P2, PT, R29, RZ, PT ;  /* 0x000000ff1d00720c */ /* 0x000fe20003f45270 */
        /* <DEDUP_REMOVED lines=9> */
[----:B------:R-:W-:Y:S01]  /*2210*/  LOP3.LUT R29, RZ, R29, RZ, 0x33, !PT ;  /* 0x0000001dff1d7212 */ /* 0x000fe200078e33ff */
[----:B------:R-:W-:Y:S01]  /*2220*/  @!P0 IMAD.MOV R78, RZ, RZ, -R78 ;  /* 0x000000ffff4e8224 */ /* 0x000fe200078e0a4e */
[----:B------:R-:W-:Y:S01]  /*2230*/  LEA R76, P0, R4, UR8, 0x1 ;  /* 0x00000008044c7c11 */ /* 0x000fe2000f8008ff */
[----:B------:R-:W-:Y:S01]  /*2240*/  IMAD.MOV.U32 R72, RZ, RZ, R58 ;  /* 0x000000ffff487224 */ /* 0x000fe200078e003a */
[C---:B------:R-:W-:Y:S01]  /*2250*/  SEL R6, R29.reuse, R6, !P2 ;  /* 0x000000061d067207 */ /* 0x040fe20005000000 */
[----:B------:R-:W-:Y:S01]  /*2260*/  IMAD.MOV.U32 R74, RZ, RZ, R68 ;  /* 0x000000ffff4a7224 */ /* 0x000fe200078e0044 */
[C---:B------:R-:W-:Y:S01]  /*2270*/  SEL R8, R29.reuse, R8, !P2 ;  /* 0x000000081d087207 */ /* 0x040fe20005000000 */
[----:B------:R-:W-:Y:S01]  /*2280*/  @!P3 IMAD.MOV R70, RZ, RZ, -R70 ;  /* 0x000000ffff46b224 */ /* 0x000fe200078e0a46 */
[C---:B------:R-:W-:Y:S01]  /*2290*/  SEL R10, R29.reuse, R10, !P2 ;  /* 0x0000000a1d0a7207 */ /* 0x040fe20005000000 */
[----:B------:R-:W-:Y:S01]  /*22a0*/  IMAD R6, R6, UR4, RZ ;  /* 0x0000000406067c24 */ /* 0x000fe2000f8e02ff */
[C---:B------:R-:W-:Y:S01]  /*22b0*/  SEL R12, R29.reuse, R12, !P2 ;  /* 0x0000000c1d0c7207 */ /* 0x040fe20005000000 */
[----:B------:R-:W-:Y:S01]  /*22c0*/  IMAD R8, R8, UR4, RZ ;  /* 0x0000000408087c24 */ /* 0x000fe2000f8e02ff */
[C---:B------:R-:W-:Y:S01]  /*22d0*/  SEL R14, R29.reuse, R14, !P2 ;  /* 0x0000000e1d0e7207 */ /* 0x040fe20005000000 */
[----:B------:R-:W-:Y:S01]  /*22e0*/  @!P5 IMAD.MOV R72, RZ, RZ, -R72 ;  /* 0x000000ffff48d224 */ /* 0x000fe200078e0a48 */
[----:B------:R-:W-:Y:S01]  /*22f0*/  LEA.HI.X.SX32 R77, R4, UR9, 0x1, P0 ;  /* 0x00000009044d7c11 */ /* 0x000fe200080f0eff */
[----:B------:R-:W-:Y:S01]  /*2300*/  ULDC.64 UR8, c[0x0][0x218] ;  /* 0x0000860000087ab9 */ /* 0x000fe20000000a00 */
[----:B------:R-:W-:Y:S01]  /*2310*/  @!P4 IMAD.MOV R74, RZ, RZ, -R74 ;  /* 0x000000ffff4ac224 */ /* 0x000fe200078e0a4a */
[----:B------:R-:W-:Y:S01]  /*2320*/  LEA R4, P4, R6, UR8, 0x1 ;  /* 0x0000000806047c11 */ /* 0x000fe2000f8808ff */
[----:B------:R-:W-:Y:S01]  /*2330*/  @!P1 IMAD.MOV R80, RZ, RZ, -R80 ;  /* 0x000000ffff509224 */ /* 0x000fe200078e0a50 */
[C---:B------:R-:W-:Y:S01]  /*2340*/  SEL R16, R29.reuse, R16, !P2 ;  /* 0x000000101d107207 */ /* 0x040fe20005000000 */
[----:B------:R-:W-:Y:S01]  /*2350*/  @!P6 IMAD.MOV R82, RZ, RZ, -R82 ;  /* 0x000000ffff52e224 */ /* 0x000fe200078e0a52 */
[----:B------:R-:W-:Y:S01]  /*2360*/  LEA R5, P3, R8, UR8, 0x1 ;  /* 0x0000000808057c11 */ /* 0x000fe2000f8608ff */
[----:B------:R-:W-:Y:S01]  /*2370*/  IMAD R10, R10, UR4, RZ ;  /* 0x000000040a0a7c24 */ /* 0x000fe2000f8e02ff */
[C---:B------:R-:W-:Y:S01]  /*2380*/  SEL R18, R29.reuse, R18, !P2 ;  /* 0x000000121d127207 */ /* 0x040fe20005000000 */
[----:B------:R-:W-:Y:S01]  /*2390*/  IMAD R12, R12, UR4, RZ ;  /* 0x000000040c0c7c24 */ /* 0x000fe2000f8e02ff */
[C---:B------:R-:W-:Y:S01]  /*23a0*/  SEL R20, R29.reuse, R20, !P2 ;  /* 0x000000141d147207 */ /* 0x040fe20005000000 */
[----:B------:R-:W-:Y:S01]  /*23b0*/  IMAD R14, R14, UR4, RZ ;  /* 0x000000040e0e7c24 */ /* 0x000fe2000f8e02ff */
[C---:B------:R-:W-:Y:S01]  /*23c0*/  SEL R22, R29.reuse, R22, !P2 ;  /* 0x000000161d167207 */ /* 0x040fe20005000000 */
[----:B------:R1:W-:Y:S01]  /*23d0*/  STL [R1+0x54], R4 ;  /* 0x0000540401007387 */ /* 0x0003e20000100800 */
[C---:B------:R-:W-:Y:S01]  /*23e0*/  SEL R24, R29.reuse, R24, !P2 ;  /* 0x000000181d187207 */ /* 0x040fe20005000000 */
[----:B------:R-:W-:Y:S01]  /*23f0*/  IMAD R16, R16, UR4, RZ ;  /* 0x0000000410107c24 */ /* 0x000fe2000f8e02ff */
[C---:B------:R-:W-:Y:S01]  /*2400*/  SEL R26, R29.reuse, R26, !P2 ;  /* 0x0000001a1d1a7207 */ /* 0x040fe20005000000 */
[----:B------:R3:W-:Y:S01]  /*2410*/  STL [R1+0x4c], R5 ;  /* 0x00004c0501007387 */ /* 0x0007e20000100800 */
[C---:B------:R-:W-:Y:S01]  /*2420*/  SEL R30, R29.reuse, R30, !P2 ;  /* 0x0000001e1d1e7207 */ /* 0x040fe20005000000 */
[----:B------:R-:W-:Y:S01]  /*2430*/  IMAD R18, R18, UR4, RZ ;  /* 0x0000000412127c24 */ /* 0x000fe2000f8e02ff */
        /* <DEDUP_REMOVED lines=18> */
[----:B------:R-:W-:Y:S01]  /*2560*/  SEL R64, R29, R50, !P2 ;  /* 0x000000321d407207 */ /* 0x000fe20005000000 */
        /* <DEDUP_REMOVED lines=17> */
[----:B------:R-:W-:Y:S01]  /*2680*/  SEL R85, R29, R80, !P2 ;  /* 0x000000501d557207 */ /* 0x000fe20005000000 */
[----:B------:R-:W-:Y:S01]  /*2690*/  IMAD R73, R73, UR4, RZ ;  /* 0x0000000449497c24 */ /* 0x000fe2000f8e02ff */
[----:B------:R-:W-:Y:S01]  /*26a0*/  SEL R82, R29, R82, !P2 ;  /* 0x000000521d527207 */ /* 0x000fe20005000000 */
[----:B------:R-:W-:Y:S01]  /*26b0*/  IMAD R75, R75, UR4, RZ ;  /* 0x000000044b4b7c24 */ /* 0x000fe2000f8e02ff */
[----:B------:R-:W-:Y:S01]  /*26c0*/  LEA R7, P2, R10, UR8, 0x1 ;  /* 0x000000080a077c11 */ /* 0x000fe2000f8408ff */
[----:B------:R-:W-:Y:S01]  /*26d0*/  IMAD R67, R67, UR4, RZ ;  /* 0x0000000443437c24 */ /* 0x000fe2000f8e02ff */
[----:B-1----:R-:W-:Y:S01]  /*26e0*/  LEA R4, P1, R12, UR8, 0x1 ;  /* 0x000000080c047c11 */ /* 0x002fe2000f8208ff */
[----:B------:R-:W-:Y:S01]  /*26f0*/  IMAD R79, R79, UR4, RZ ;  /* 0x000000044f4f7c24 */ /* 0x000fe2000f8e02ff */
[----:B---3--:R-:W-:Y:S01]  /*2700*/  LEA R5, P0, R14, UR8, 0x1 ;  /* 0x000000080e057c11 */ /* 0x008fe2000f8008ff */
[----:B------:R1:W-:Y:S01]  /*2710*/  STL [R1+0x44], R7 ;  /* 0x0000440701007387 */ /* 0x0003e20000100800 */
[C---:B------:R-:W-:Y:S01]  /*2720*/  LOP3.LUT R42, R0.reuse, 0x38, RZ, 0xfc, !PT ;  /* 0x00000038002a7812 */ /* 0x040fe200078efcff */
[----:B------:R-:W-:Y:S01]  /*2730*/  IMAD R81, R81, UR4, RZ ;  /* 0x0000000451517c24 */ /* 0x000fe2000f8e02ff */
[C---:B------:R-:W-:Y:S01]  /*2740*/  LOP3.LUT R46, R0.reuse, 0x28, RZ, 0xfc, !PT ;  /* 0x00000028002e7812 */ /* 0x040fe200078efcff */
[----:B------:R3:W-:Y:S01]  /*2750*/  STL [R1+0x3c], R4 ;  /* 0x00003c0401007387 */ /* 0x0007e20000100800 */
[C---:B------:R-:W-:Y:S01]  /*2760*/  LOP3.LUT R50, R0.reuse, 0x1c, RZ, 0xfc, !PT ;  /* 0x0000001c00327812 */ /* 0x040fe200078efcff */
[----:B------:R-:W-:Y:S01]  /*2770*/  IMAD R85, R85, UR4, RZ ;  /* 0x0000000455557c24 */ /* 0x000fe2000f8e02ff */
[----:B------:R-:W-:Y:S01]  /*2780*/  LOP3.LUT R44, R0, 0x30, RZ, 0xfc, !PT ;  /* 0x00000030002c7812 */ /* 0x000fe200078efcff */
[----:B------:R4:W-:Y:S01]  /*2790*/  STL [R1+0x34], R5 ;  /* 0x0000340501007387 */ /* 0x0009e20000100800 */
[----:B------:R-:W-:Y:S01]  /*27a0*/  IMAD R82, R82, UR4, RZ ;  /* 0x0000000452527c24 */ /* 0x000fe2000f8e02ff */
[----:B-1----:R-:W-:-:S02]  /*27b0*/  LEA R7, P6, R16, UR8, 0x1 ;  /* 0x0000000810077c11 */ /* 0x002fc4000f8c08ff */
[----:B------:R-:W-:Y:S02]  /*27c0*/  CS2R R28, SRZ ;  /* 0x00000000001c7805 */ /* 0x000fe4000001ff00 */
[----:B------:R-:W-:Y:S02]  /*27d0*/  LOP3.LUT R48, R0, 0x24, RZ, 0xfc, !PT ;  /* 0x0000002400307812 */ /* 0x000fe400078efcff */
[----:B------:R-:W-:Y:S02]  /*27e0*/  CS2R R40, SRZ ;  /* 0x0000000000287805 */ /* 0x000fe4000001ff00 */
[----:B---3--:R-:W-:Y:S01]  /*27f0*/  LEA R4, P5, R18, UR8, 0x1 ;  /* 0x0000000812047c11 */ /* 0x008fe2000f8a08ff */
[----:B------:R1:W-:Y:S01]  /*2800*/  STL [R1+0x2c], R7 ;  /* 0x00002c0701007387 */ /* 0x0003e20000100800 */
[----:B------:R-:W-:Y:S02]  /*2810*/  LOP3.LUT R52, R0, 0x14, RZ, 0xfc, !PT ;  /* 0x0000001400347812 */ /* 0x000fe400078efcff */
[----:B----4-:R-:W-:Y:S01]  /*2820*/  LEA.HI.X.SX32 R5, R6, UR9, 0x1, P4 ;  /* 0x0000000906057c11 */ /* 0x010fe2000a0f0eff */
[----:B------:R3:W-:Y:S01]  /*2830*/  STL [R1+0x14], R4 ;  /* 0x0000140401007387 */ /* 0x0007e20000100800 */
[----:B------:R-:W-:-:S02]  /*2840*/  LOP3.LUT R6, R0, 0x74, RZ, 0xfc, !PT ;  /* 0x0000007400067812 */ /* 0x000fc400078efcff */
[----:B------:R-:W-:Y:S01]  /*2850*/  LEA R124, P4, R20, UR8, 0x1 ;  /* 0x00000008147c7c11 */ /* 0x000fe2000f8808ff */
[----:B------:R4:W-:Y:S01]  /*2860*/  STL [R1+0x50], R5 ;  /* 0x0000500501007387 */ /* 0x0009e20000100800 */
[----:B------:R-:W-:Y:S01]  /*2870*/  LEA.HI.X.SX32 R125, R18, UR9, 0x1, P5 ;  /* 0x00000009127d7c11 */ /* 0x000fe2000a8f0eff */
[-C--:B--2---:R-:W-:Y:S01]  /*2880*/  IMAD R6, R6, R47.reuse, RZ ;  /* 0x0000002f06067224 */ /* 0x084fe200078e02ff */
[----:B-1----:R-:W-:Y:S01]  /*2890*/  LOP3.LUT R7, R0, 0x78, RZ, 0xfc, !PT ;  /* 0x0000007800077812 */ /* 0x002fe200078efcff */
[-C--:B------:R-:W-:Y:S01]  /*28a0*/  IMAD R6, R9, R47.reuse, RZ ;  /* 0x0000002f09067224 */ /* 0x080fe200078e02ff */
[----:B------:R-:W-:Y:S02]  /*28b0*/  LEA.HI.X.SX32 R123, R20, UR9, 0x1, P4 ;  /* 0x00000009147b7c11 */ /* 0x000fe4000a0f0eff */
[----:B---3--:R-:W-:Y:S01]  /*28c0*/  LEA.HI.X.SX32 R4, R8, UR9, 0x1, P3 ;  /* 0x0000000908047c11 */ /* 0x008fe200098f0eff */
[----:B------:R-:W-:Y:S01]  /*28d0*/  IMAD R7, R7, R47, RZ ;  /* 0x0000002f07077224 */ /* 0x000fe200078e02ff */
[----:B------:R-:W-:-:S02]  /*28e0*/  LOP3.LUT R18, R0, 0x44, RZ, 0xfc, !PT ;  /* 0x0000004400127812 */ /* 0x000fc400078efcff */
[----:B----4-:R-:W-:Y:S01]  /*28f0*/  LEA.HI.X.SX32 R5, R10, UR9, 0x1, P2 ;  /* 0x000000090a057c11 */ /* 0x010fe200090f0eff */
[----:B------:R1:W-:Y:S01]  /*2900*/  STL [R1+0x48], R4 ;  /* 0x0000480401007387 */ /* 0x0003e20000100800 */
[C---:B------:R-:W-:Y:S02]  /*2910*/  LOP3.LUT R10, R0.reuse, 0x64, RZ, 0xfc, !PT ;  /* 0x00000064000a7812 */ /* 0x040fe400078efcff */
[----:B------:R-:W-:Y:S01]  /*2920*/  LOP3.LUT R20, R0, 0x3c, RZ, 0xfc, !PT ;  /* 0x0000003c00147812 */ /* 0x000fe200078efcff */
[----:B------:R2:W-:Y:S01]  /*2930*/  STL [R1+0x40], R5 ;  /* 0x0000400501007387 */ /* 0x0005e20000100800 */
[----:B------:R-:W-:Y:S02]  /*2940*/  LEA R122, P3, R22, UR8, 0x1 ;  /* 0x00000008167a7c11 */ /* 0x000fe4000f8608ff */
[----:B------:R-:W-:Y:S02]  /*2950*/  LEA R120, P2, R24, UR8, 0x1 ;  /* 0x0000000818787c11 */ /* 0x000fe4000f8408ff */
[----:B------:R-:W-:-:S02]  /*2960*/  LEA.HI.X.SX32 R121, R22, UR9, 0x1, P3 ;  /* 0x0000000916797c11 */ /* 0x000fc400098f0eff */
[----:B-1----:R-:W-:Y:S02]  /*2970*/  LEA.HI.X.SX32 R4, R12, UR9, 0x1, P1 ;  /* 0x000000090c047c11 */ /* 0x002fe400088f0eff */
[----:B------:R-:W-:Y:S02]  /*2980*/  LOP3.LUT R12, R0, 0x5c, RZ, 0xfc, !PT ;  /* 0x0000005c000c7812 */ /* 0x000fe400078efcff */
[----:B--2---:R-:W-:Y:S01]  /*2990*/  LEA.HI.X.SX32 R5, R14, UR9, 0x1, P0 ;  /* 0x000000090e057c11 */ /* 0x004fe200080f0eff */
[----:B------:R1:W-:Y:S01]  /*29a0*/  STL [R1+0x38], R4 ;  /* 0x0000380401007387 */ /* 0x0003e20000100800 */
[----:B------:R-:W-:Y:S02]  /*29b0*/  LOP3.LUT R14, R0, 0x54, RZ, 0xfc, !PT ;  /* 0x00000054000e7812 */ /* 0x000fe400078efcff */
[----:B------:R-:W-:Y:S01]  /*29c0*/  LEA R118, P1, R26, UR8, 0x1 ;  /* 0x000000081a767c11 */ /* 0x000fe2000f8208ff */
[----:B------:R2:W-:Y:S01]  /*29d0*/  STL [R1+0x30], R5 ;  /* 0x0000300501007387 */ /* 0x0005e20000100800 */
[----:B------:R-:W-:-:S02]  /*29e0*/  LEA.HI.X.SX32 R119, R24, UR9, 0x1, P2 ;  /* 0x0000000918777c11 */ /* 0x000fc400090f0eff */
[----:B------:R-:W-:Y:S02]  /*29f0*/  CS2R R24, SRZ ;  /* 0x0000000000187805 */ /* 0x000fe4000001ff00 */
[----:B------:R-:W-:Y:S02]  /*2a00*/  LEA.HI.X.SX32 R111, R26, UR9, 0x1, P1 ;  /* 0x000000091a6f7c11 */ /* 0x000fe400088f0eff */
[----:B------:R-:W-:Y:S02]  /*2a10*/  CS2R R26, SRZ ;  /* 0x00000000001a7805 */ /* 0x000fe4000001ff00 */
[----:B------:R-:W-:Y:S02]  /*2a20*/  LEA R109, P0, R30, UR8, 0x1 ;  /* 0x000000081e6d7c11 */ /* 0x000fe4000f8008ff */
[----:B-1----:R-:W-:Y:S02]  /*2a30*/  LEA.HI.X.SX32 R4, R16, UR9, 0x1, P6 ;  /* 0x0000000910047c11 */ /* 0x002fe4000b0f0eff */
[----:B------:R-:W-:-:S02]  /*2a40*/  LOP3.LUT R16, R0, 0x4c, RZ, 0xfc, !PT ;  /* 0x0000004c00107812 */ /* 0x000fc400078efcff */
[----:B--2---:R-:W-:Y:S01]  /*2a50*/  LOP3.LUT R5, R0, 0x70, RZ, 0xfc, !PT ;  /* 0x0000007000057812 */ /* 0x004fe200078efcff */
[----:B------:R1:W-:Y:S01]  /*2a60*/  STL [R1+0x18], R4 ;  /* 0x0000180401007387 */ /* 0x0003e20000100800 */
[----:B------:R-:W-:Y:S02]  /*2a70*/  LEA R105, P6, R32, UR8, 0x1 ;  /* 0x0000000820697c11 */ /* 0x000fe4000f8c08ff */
[----:B------:R-:W-:Y:S01]  /*2a80*/  LEA R101, P5, R34, UR8, 0x1 ;  /* 0x0000000822657c11 */ /* 0x000fe2000f8a08ff */
[----:B------:R-:W-:Y:S01]  /*2a90*/  IMAD R5, R5, R47, RZ ;  /* 0x0000002f05057224 */ /* 0x000fe200078e02ff */
[----:B------:R-:W-:Y:S01]  /*2aa0*/  STL [R1+0x84], R7 ;  /* 0x0000840701007387 */ /* 0x000fe20000100800 */
[----:B------:R-:W-:Y:S02]  /*2ab0*/  LEA R97, P4, R36, UR8, 0x1 ;  /* 0x0000000824617c11 */ /* 0x000fe4000f8808ff */
[----:B------:R-:W-:Y:S01]  /*2ac0*/  LEA R93, P3, R38, UR8, 0x1 ;  /* 0x00000008265d7c11 */ /* 0x000fe2000f8608ff */
[----:B------:R2:W-:Y:S01]  /*2ad0*/  STL [R1+0x80], R5 ;  /* 0x0000800501007387 */ /* 0x0005e20000100800 */
[----:B-1----:R-:W-:-:S02]  /*2ae0*/  LOP3.LUT R4, R0, 0x6c, RZ, 0xfc, !PT ;  /* 0x0000006c00047812 */ /* 0x002fc400078efcff */
[----:B------:R-:W-:Y:S01]  /*2af0*/  LEA R87, P2, R23, UR8, 0x1 ;  /* 0x0000000817577c11 */ /* 0x000fe2000f8408ff */
[----:B------:R1:W-:Y:S01]  /*2b00*/  STL [R1+0x7c], R6 ;  /* 0x00007c0601007387 */ /* 0x0003e20000100800 */
[----:B------:R-:W-:Y:S01]  /*2b10*/  LEA R57, P1, R56, UR8, 0x1 ;  /* 0x0000000838397c11 */ /* 0x000fe2000f8208ff */
[-C--:B------:R-:W-:Y:S01]  /*2b20*/  IMAD R4, R4, R47.reuse, RZ ;  /* 0x0000002f04047224 */ /* 0x080fe200078e02ff */
[----:B------:R-:W-:Y:S01]  /*2b30*/  LEA.HI.X.SX32 R107, R30, UR9, 0x1, P0 ;  /* 0x000000091e6b7c11 */ /* 0x000fe200080f0eff */
[-C--:B------:R-:W-:Y:S01]  /*2b40*/  IMAD R4, R11, R47.reuse, RZ ;  /* 0x0000002f0b047224 */ /* 0x080fe200078e02ff */
[----:B------:R-:W-:Y:S01]  /*2b50*/  LEA.HI.X.SX32 R103, R32, UR9, 0x1, P6 ;  /* 0x0000000920677c11 */ /* 0x000fe2000b0f0eff */
[-C--:B--2---:R-:W-:Y:S01]  /*2b60*/  IMAD R5, R10, R47.reuse, RZ ;  /* 0x0000002f0a057224 */ /* 0x084fe200078e02ff */
[----:B------:R-:W-:Y:S01]  /*2b70*/  LEA.HI.X.SX32 R99, R34, UR9, 0x1, P5 ;  /* 0x0000000922637c11 */ /* 0x000fe2000a8f0eff */
[-C--:B------:R-:W-:Y:S01]  /*2b80*/  IMAD R4, R14, R47.reuse, RZ ;  /* 0x0000002f0e047224 */ /* 0x080fe200078e02ff */
[----:B------:R-:W-:Y:S01]  /*2b90*/  LEA.HI.X.SX32 R95, R36, UR9, 0x1, P4 ;  /* 0x00000009245f7c11 */ /* 0x000fe2000a0f0eff */
[----:B-1----:R-:W-:Y:S01]  /*2ba0*/  IMAD R6, R12, R47, RZ ;  /* 0x0000002f0c067224 */ /* 0x002fe200078e02ff */
[----:B------:R1:W-:Y:S01]  /*2bb0*/  STL [R1+0x78], R5 ;  /* 0x0000780501007387 */ /* 0x0003e20000100800 */
[----:B------:R-:W-:-:S02]  /*2bc0*/  LEA.HI.X.SX32 R91, R38, UR9, 0x1, P3 ;  /* 0x00000009265b7c11 */ /* 0x000fc400098f0eff */
[----:B------:R-:W-:Y:S02]  /*2bd0*/  CS2R R30, SRZ ;  /* 0x00000000001e7805 */ /* 0x000fe4000001ff00 */
[----:B------:R-:W-:Y:S01]  /*2be0*/  LEA.HI.X.SX32 R23, R23, UR9, 0x1, P2 ;  /* 0x0000000917177c11 */ /* 0x000fe200090f0eff */
[----:B------:R2:W-:Y:S01]  /*2bf0*/  STL [R1+0x74], R6 ;  /* 0x0000740601007387 */ /* 0x0005e20000100800 */
[----:B------:R-:W-:Y:S02]  /*2c00*/  LEA.HI.X.SX32 R56, R56, UR9, 0x1, P1 ;  /* 0x0000000938387c11 */ /* 0x000fe400088f0eff */
[----:B------:R-:W-:Y:S02]  /*2c10*/  CS2R R32, SRZ ;  /* 0x0000000000207805 */ /* 0x000fe4000001ff00 */
[----:B------:R-:W-:Y:S01]  /*2c20*/  LEA R61, P0, R60, UR8, 0x1 ;  /* 0x000000083c3d7c11 */ /* 0x000fe2000f8008ff */
[----:B------:R3:W-:Y:S01]  /*2c30*/  STL [R1+0x70], R4 ;  /* 0x0000700401007387 */ /* 0x0007e20000100800 */
[----:B------:R-:W-:Y:S01]  /*2c40*/  LEA R22, P6, R21, UR8, 0x1 ;  /* 0x0000000815167c11 */ /* 0x000fe2000f8c08ff */
[-C--:B-1----:R-:W-:Y:S01]  /*2c50*/  IMAD R5, R13, R47.reuse, RZ ;  /* 0x0000002f0d057224 */ /* 0x082fe200078e02ff */
[----:B------:R-:W-:Y:S01]  /*2c60*/  LEA R63, P5, R62, UR8, 0x1 ;  /* 0x000000083e3f7c11 */ /* 0x000fe2000f8a08ff */
[-C--:B------:R-:W-:Y:S01]  /*2c70*/  IMAD R5, R16, R47.reuse, RZ ;  /* 0x0000002f10057224 */ /* 0x080fe200078e02ff */
[----:B------:R-:W-:Y:S01]  /*2c80*/  LEA R65, P4, R64, UR8, 0x1 ;  /* 0x0000000840417c11 */ /* 0x000fe2000f8808ff */
[-C--:B--2---:R-:W-:Y:S01]  /*2c90*/  IMAD R6, R15, R47.reuse, RZ ;  /* 0x0000002f0f067224 */ /* 0x084fe200078e02ff */
[----:B------:R-:W-:Y:S01]  /*2ca0*/  LEA R69, P3, R68, UR8, 0x1 ;  /* 0x0000000844457c11 */ /* 0x000fe2000f8608ff */
[-C--:B------:R-:W-:Y:S01]  /*2cb0*/  IMAD R6, R18, R47.reuse, RZ ;  /* 0x0000002f12067224 */ /* 0x080fe200078e02ff */
[----:B------:R1:W-:Y:S01]  /*2cc0*/  STL [R1+0x6c], R5 ;  /* 0x00006c0501007387 */ /* 0x0003e20000100800 */
[-C--:B---3--:R-:W-:Y:S01]  /*2cd0*/  IMAD R4, R17, R47.reuse, RZ ;  /* 0x0000002f11047224 */ /* 0x088fe200078e02ff */
[----:B------:R-:W-:Y:S01]  /*2ce0*/  LEA R59, P2, R58, UR8, 0x1 ;  /* 0x000000083a3b7c11 */ /* 0x000fe2000f8408ff */
[----:B------:R-:W-:Y:S01]  /*2cf0*/  IMAD R4, R20, R47, RZ ;  /* 0x0000002f14047224 */ /* 0x000fe200078e02ff */
[----:B------:R2:W-:Y:S01]  /*2d00*/  STL [R1+0x68], R6 ;  /* 0x0000680601007387 */ /* 0x0005e20000100800 */
[----:B------:R-:W-:-:S02]  /*2d10*/  LEA R70, P1, R71, UR8, 0x1 ;  /* 0x0000000847467c11 */ /* 0x000fc4000f8208ff */
[----:B------:R-:W-:Y:S02]  /*2d20*/  CS2R R34, SRZ ;  /* 0x0000000000227805 */ /* 0x000fe4000001ff00 */
[C---:B------:R-:W-:Y:S01]  /*2d30*/  LOP3.LUT R54, R0.reuse, 0xc, RZ, 0xfc, !PT ;  /* 0x0000000c00367812 */ /* 0x040fe200078efcff */
[----:B------:R3:W-:Y:S01]  /*2d40*/  STL [R1+0x64], R4 ;  /* 0x0000640401007387 */ /* 0x0007e20000100800 */
[----:B------:R-:W-:Y:S01]  /*2d50*/  LOP3.LUT R8, R0, 0x7c, RZ, 0xfc, !PT ;  /* 0x0000007c00087812 */ /* 0x000fe200078efcff */
[-C--:B-1----:R-:W-:Y:S01]  /*2d60*/  IMAD R5, R19, R47.reuse, RZ ;  /* 0x0000002f13057224 */ /* 0x082fe200078e02ff */
[----:B------:R-:W-:Y:S01]  /*2d70*/  LEA.HI.X.SX32 R60, R60, UR9, 0x1, P0 ;  /* 0x000000093c3c7c11 */ /* 0x000fe200080f0eff */
[-C--:B------:R-:W-:Y:S01]  /*2d80*/  IMAD R5, R43, R47.reuse, RZ ;  /* 0x0000002f2b057224 */ /* 0x080fe200078e02ff */
[----:B------:R-:W-:Y:S01]  /*2d90*/  LEA.HI.X.SX32 R21, R21, UR9, 0x1, P6 ;  /* 0x0000000915157c11 */ /* 0x000fe2000b0f0eff */
[-C--:B--2---:R-:W-:Y:S01]  /*2da0*/  IMAD R6, R42, R47.reuse, RZ ;  /* 0x0000002f2a067224 */ /* 0x084fe200078e02ff */
[----:B------:R-:W-:Y:S01]  /*2db0*/  LEA.HI.X.SX32 R62, R62, UR9, 0x1, P5 ;  /* 0x000000093e3e7c11 */ /* 0x000fe2000a8f0eff */
[-C--:B------:R-:W-:Y:S01]  /*2dc0*/  IMAD R6, R45, R47.reuse, RZ ;  /* 0x0000002f2d067224 */ /* 0x080fe200078e02ff */
[----:B------:R1:W-:Y:S01]  /*2dd0*/  STL [R1+0x60], R5 ;  /* 0x0000600501007387 */ /* 0x0003e20000100800 */
[----:B------:R-:W-:Y:S01]  /*2de0*/  LEA.HI.X.SX32 R64, R64, UR9, 0x1, P4 ;  /* 0x0000000940407c11 */ /* 0x000fe2000a0f0eff */
[-C--:B---3--:R-:W-:Y:S01]  /*2df0*/  IMAD R4, R44, R47.reuse, RZ ;  /* 0x0000002f2c047224 */ /* 0x088fe200078e02ff */
[----:B------:R-:W-:Y:S01]  /*2e00*/  LEA.HI.X.SX32 R68, R68, UR9, 0x1, P3 ;  /* 0x0000000944447c11 */ /* 0x000fe200098f0eff */
[----:B------:R2:W-:Y:S01]  /*2e10*/  STL [R1+0x5c], R6 ;  /* 0x00005c0601007387 */ /* 0x0005e20000100800 */
[----:B------:R-:W-:Y:S01]  /*2e20*/  LEA.HI.X.SX32 R58, R58, UR9, 0x1, P2 ;  /* 0x000000093a3a7c11 */ /* 0x000fe200090f0eff */
[-C--:B------:R-:W-:Y:S01]  /*2e30*/  IMAD R4, R48, R47.reuse, RZ ;  /* 0x0000002f30047224 */ /* 0x080fe200078e02ff */
[----:B------:R-:W-:Y:S01]  /*2e40*/  LEA.HI.X.SX32 R71, R71, UR9, 0x1, P1 ;  /* 0x0000000947477c11 */ /* 0x000fe200088f0eff */
[-C--:B------:R-:W-:Y:S01]  /*2e50*/  IMAD R4, R51, R47.reuse, RZ ;  /* 0x0000002f33047224 */ /* 0x080fe200078e02ff */
        /* <DEDUP_REMOVED lines=9> */
[----:B------:R-:W-:Y:S01]  /*2ef0*/  LEA R80, P3, R81, UR8, 0x1 ;  /* 0x0000000851507c11 */ /* 0x000fe2000f8608ff */
[-C--:B------:R-:W-:Y:S01]  /*2f00*/  IMAD R4, R54, R47.reuse, RZ ;  /* 0x0000002f36047224 */ /* 0x080fe200078e02ff */
[----:B------:R-:W-:Y:S01]  /*2f10*/  LEA R84, P2, R85, UR8, 0x1 ;  /* 0x0000000855547c11 */ /* 0x000fe2000f8408ff */
[----:B------:R2:W-:Y:S01]  /*2f20*/  STL [R1+0x28], R3 ;  /* 0x0000280301007387 */ /* 0x0005e20000100800 */
[----:B------:R-:W-:Y:S01]  /*2f30*/  LEA R83, P1, R82, UR8, 0x1 ;  /* 0x0000000852537c11 */ /* 0x000fe2000f8208ff */
[-C--:B------:R-:W-:Y:S01]  /*2f40*/  IMAD R8, R8, R47.reuse, RZ ;  /* 0x0000002f08087224 */ /* 0x080fe200078e02ff */
[----:B------:R-:W-:Y:S01]  /*2f50*/  LEA.HI.X.SX32 R73, R73, UR9, 0x1, P0 ;  /* 0x0000000949497c11 */ /* 0x000fe200080f0eff */
[-C--:B------:R-:W-:Y:S01]  /*2f60*/  IMAD R6, R55, R47.reuse, RZ ;  /* 0x0000002f37067224 */ /* 0x080fe200078e02ff */
[----:B------:R-:W-:Y:S01]  /*2f70*/  LEA.HI.X.SX32 R75, R75, UR9, 0x1, P6 ;  /* 0x000000094b4b7c11 */ /* 0x000fe2000b0f0eff */
[-C--:B-1----:R-:W-:Y:S01]  /*2f80*/  IMAD R5, R53, R47.reuse, RZ ;  /* 0x0000002f35057224 */ /* 0x082fe200078e02ff */
[----:B------:R-:W-:Y:S01]  /*2f90*/  LEA.HI.X.SX32 R67, R67, UR9, 0x1, P5 ;  /* 0x0000000943437c11 */ /* 0x000fe2000a8f0eff */
[-C--:B------:R-:W-:Y:S01]  /*2fa0*/  IMAD R5, R0, R47.reuse, RZ ;  /* 0x0000002f00057224 */ /* 0x080fe200078e02ff */
[----:B------:R-:W-:Y:S01]  /*2fb0*/  LEA.HI.X.SX32 R79, R79, UR9, 0x1, P4 ;  /* 0x000000094f4f7c11 */ /* 0x000fe2000a0f0eff */
[----:B------:R-:W-:Y:S01]  /*2fc0*/  IMAD R4, R86, R47, RZ ;  /* 0x0000002f56047224 */ /* 0x000fe200078e02ff */
[----:B------:R-:W-:-:S02]  /*2fd0*/  LEA.HI.X.SX32 R81, R81, UR9, 0x1, P3 ;  /* 0x0000000951517c11 */ /* 0x000fc400098f0eff */
[----:B------:R-:W-:Y:S02]  /*2fe0*/  CS2R R36, SRZ ;  /* 0x0000000000247805 */ /* 0x000fe4000001ff00 */
[----:B------:R-:W-:Y:S02]  /*2ff0*/  LEA.HI.X.SX32 R85, R85, UR9, 0x1, P2 ;  /* 0x0000000955557c11 */ /* 0x000fe400090f0eff */
[----:B------:R-:W-:Y:S02]  /*3000*/  CS2R R38, SRZ ;  /* 0x0000000000267805 */ /* 0x000fe4000001ff00 */
[----:B------:R-:W-:Y:S01]  /*3010*/  LEA.HI.X.SX32 R82, R82, UR9, 0x1, P1 ;  /* 0x0000000952527c11 */ /* 0x000fe200088f0eff */
[----:B0-----:R-:W-:Y:S01]  /*3020*/  IMAD R0, R88, R89, RZ ;  /* 0x0000005958007224 */ /* 0x001fe200078e02ff */
[----:B------:R-:W-:Y:S02]  /*3030*/  CS2R R42, SRZ ;  /* 0x00000000002a7805 */ /* 0x000fe4000001ff00 */
[----:B------:R-:W-:-:S02]  /*3040*/  CS2R R44, SRZ ;  /* 0x00000000002c7805 */ /* 0x000fc4000001ff00 */
[----:B------:R-:W-:Y:S02]  /*3050*/  CS2R R46, SRZ ;  /* 0x00000000002e7805 */ /* 0x000fe4000001ff00 */
[----:B------:R-:W-:Y:S02]  /*3060*/  CS2R R48, SRZ ;  /* 0x0000000000307805 */ /* 0x000fe4000001ff00 */
[----:B------:R-:W-:Y:S02]  /*3070*/  CS2R R50, SRZ ;  /* 0x0000000000327805 */ /* 0x000fe4000001ff00 */
[----:B------:R-:W-:Y:S02]  /*3080*/  CS2R R52, SRZ ;  /* 0x0000000000347805 */ /* 0x000fe4000001ff00 */
[----:B--2---:R-:W-:-:S07]  /*3090*/  CS2R R54, SRZ ;  /* 0x0000000000367805 */ /* 0x004fce000001ff00 */
.L_x_1:
[----:B------:R-:W0:Y:S01]  /*30a0*/  S2R R114, SR_TID.X ;  /* 0x0000000000727919 */ /* 0x000e220000002100 */
[----:B------:R-:W1:Y:S01]  /*30b0*/  LDC R5, c[0x0][0x238] ;  /* 0x00008e00ff057b82 */ /* 0x000e620000000800 */
[----:B------:R-:W-:Y:S01]  /*30c0*/  PRMT R7, RZ, 0x7610, R7 ;  /* 0x00007610ff077816 */ /* 0x000fe20000000007 */
[----:B------:R-:W2:Y:S01]  /*30d0*/  S2R R4, SR_TID.X ;  /* 0x0000000000047919 */ /* 0x000ea20000002100 */
[----:B------:R-:W3:Y:S05]  /*30e0*/  S2R R8, SR_TID.X ;  /* 0x0000000000087919 */ /* 0x000eea0000002100 */
[----:B------:R-:W4:Y:S01]  /*30f0*/  LDC R14, c[0x0][0x238] ;  /* 0x00008e00ff0e7b82 */ /* 0x000f220000000800 */
[----:B------:R-:W5:Y:S01]  /*3100*/  S2R R10, SR_TID.X ;  /* 0x00000000000a7919 */ /* 0x000f620000002100 */
[----:B------:R-:W4:Y:S06]  /*3110*/  S2R R19, SR_TID.X ;  /* 0x0000000000137919 */ /* 0x000f2c0000002100 */
[----:B------:R-:W4:Y:S01]  /*3120*/  LDC R15, c[0x0][0x238] ;  /* 0x00008e00ff0f7b82 */ /* 0x000f220000000800 */
[----:B------:R-:W-:Y:S01]  /*3130*/  PRMT R9, RZ, 0x7610, R9 ;  /* 0x00007610ff097816 */ /* 0x000fe20000000009 */
[----:B------:R-:W4:Y:S01]  /*3140*/  S2R R89, SR_TID.X ;  /* 0x0000000000597919 */ /* 0x000f220000002100 */
[----:B------:R4:W-:Y:S05]  /*3150*/  STL [R1+0x158], R125 ;  /* 0x0001587d01007387 */ /* 0x0009ea0000100800 */
[----:B------:R-:W4:Y:S01]  /*3160*/  LDC R16, c[0x0][0x238] ;  /* 0x00008e00ff107b82 */ /* 0x000f220000000800 */
[----:B0-----:R-:W-:-:S07]  /*3170*/  SHF.R.U32.HI R3, RZ, 0x7, R114 ;  /* 0x00000007ff037819 */ /* 0x001fce0000011672 */
[----:B------:R-:W0:Y:S01]  /*3180*/  LDC R20, c[0x0][0x238] ;  /* 0x00008e00ff147b82 */ /* 0x000e220000000800 */
[----:B--2---:R-:W-:Y:S02]  /*3190*/  SHF.R.U32.HI R4, RZ, 0x7, R4 ;  /* 0x00000007ff047819 */ /* 0x004fe40000011604 */
[----:B------:R-:W-:Y:S02]  /*31a0*/  SGXT.U32 R3, R3, 0x2 ;  /* 0x000000020303781a */ /* 0x000fe40000000000 */
[----:B---3--:R-:W-:-:S03]  /*31b0*/  SHF.R.U32.HI R12, RZ, 0x7, R8 ;  /* 0x00000007ff0c7819 */ /* 0x008fc60000011608 */
[----:B------:R-:W2:Y:S01]  /*31c0*/  LDC R88, c[0x0][0x238] ;  /* 0x00008e00ff587b82 */ /* 0x000ea20000000800 */
[----:B------:R-:W-:Y:S02]  /*31d0*/  SGXT.U32 R4, R4, 0x2 ;  /* 0x000000020404781a */ /* 0x000fe40000000000 */
[C---:B------:R-:W-:Y:S02]  /*31e0*/  ISETP.GE.AND P0, PT, R3.reuse, UR7, PT ;  /* 0x0000000703007c0c */ /* 0x040fe4000bf06270 */
[----:B------:R-:W-:Y:S01]  /*31f0*/  SGXT.U32 R12, R12, 0x2 ;  /* 0x000000020c0c781a */ /* 0x000fe20000000000 */
[----:B-1----:R-:W-:Y:S01]  /*3200*/  IMAD R4, R4, R5, RZ ;  /* 0x0000000504047224 */ /* 0x002fe200078e02ff */
[----:B------:R-:W-:Y:S01]  /*3210*/  LOP3.LUT R6, R3, 0x8, RZ, 0xfc, !PT ;  /* 0x0000000803067812 */ /* 0x000fe200078efcff */
[----:B------:R-:W1:Y:S01]  /*3220*/  LDC R90, c[0x0][0x238] ;  /* 0x00008e00ff5a7b82 */ /* 0x000e620000000800 */
[----:B------:R-:W-:Y:S01]  /*3230*/  LOP3.LUT R12, R12, 0x8, RZ, 0xfc, !PT ;  /* 0x000000080c0c7812 */ /* 0x000fe200078efcff */
[----:B------:R-:W-:Y:S01]  /*3240*/  IMAD.WIDE R4, R4, 0x2, R76 ;  /* 0x0000000204047825 */ /* 0x000fe200078e024c */
[----:B-----5:R-:W-:-:S02]  /*3250*/  SHF.R.U32.HI R10, RZ, 0x7, R10 ;  /* 0x00000007ff0a7819 */ /* 0x020fc4000001160a */
[----:B------:R-:W-:Y:S01]  /*3260*/  ISETP.GE.AND P1, PT, R6, UR7, PT ;  /* 0x0000000706007c0c */ /* 0x000fe2000bf26270 */
[----:B----4-:R-:W-:Y:S02]  /*3270*/  IMAD R12, R12, R14, RZ ;  /* 0x0000000e0c0c7224 */ /* 0x010fe400078e02ff */
[----:B------:R3:W4:Y:S01]  /*3280*/  @!P0 LDG.E.U16 R7, desc[UR12][R4.64] ;  /* 0x0000000c04078981 */ /* 0x000722000c1e1500 */
[----:B------:R-:W-:Y:S01]  /*3290*/  SGXT.U32 R10, R10, 0x2 ;  /* 0x000000020a0a781a */ /* 0x000fe20000000000 */
[----:B------:R-:W5:Y:S01]  /*32a0*/  LDC R18, c[0x0][0x238] ;  /* 0x00008e00ff127b82 */ /* 0x000f620000000800 */
[----:B------:R-:W-:Y:S02]  /*32b0*/  PRMT R6, RZ, 0x7610, R6 ;  /* 0x00007610ff067816 */ /* 0x000fe40000000006 */
[----:B------:R-:W-:Y:S02]  /*32c0*/  LOP3.LUT R10, R10, 0x10, RZ, 0xfc, !PT ;  /* 0x000000100a0a7812 */ /* 0x000fe400078efcff */
[----:B------:R-:W-:Y:S01]  /*32d0*/  LOP3.LUT R8, R3, 0x10, RZ, 0xfc, !PT ;  /* 0x0000001003087812 */ /* 0x000fe200078efcff */
[----:B---3--:R-:W-:-:S03]  /*32e0*/  IMAD.WIDE R4, R12, 0x2, R76 ;  /* 0x000000020c047825 */ /* 0x008fc600078e024c */
[----:B------:R-:W-:Y:S01]  /*32f0*/  ISETP.GE.AND P0, PT, R8, UR7, PT ;  /* 0x0000000708007c0c */ /* 0x000fe2000bf06270 */
[----:B------:R-:W3:Y:S01]  /*3300*/  LDC R12, c[0x0][0x238] ;  /* 0x00008e00ff0c7b82 */ /* 0x000ee20000000800 */
[----:B------:R0:W4:Y:S01]  /*3310*/  @!P1 LDG.E.U16 R6, desc[UR12][R4.64] ;  /* 0x0000000c04069981 */ /* 0x000122000c1e1500 */
[----:B------:R-:W-:Y:S02]  /*3320*/  PRMT R11, RZ, 0x7610, R11 ;  /* 0x00007610ff0b7816 */ /* 0x000fe4000000000b */
[----:B------:R-:W-:-:S04]  /*3330*/  PRMT R13, RZ, 0x7610, R13 ;  /* 0x00007610ff0d7816 */ /* 0x000fc8000000000d */
[----:B------:R-:W5:Y:S01]  /*3340*/  LDC R92, c[0x0][0x238] ;  /* 0x00008e00ff5c7b82 */ /* 0x000f620000000800 */
[----:B------:R-:W-:-:S07]  /*3350*/  PRMT R94, RZ, 0x7610, R94 ;  /* 0x00007610ff5e7816 */ /* 0x000fce000000005e */
[----:B------:R-:W5:Y:S01]  /*3360*/  LDC R115, c[0x0][0x238] ;  /* 0x00008e00ff737b82 */ /* 0x000f620000000800 */
[----:B---3--:R-:W-:-:S07]  /*3370*/  IMAD R10, R10, R12, RZ ;  /* 0x0000000c0a0a7224 */ /* 0x008fce00078e02ff */
[----:B------:R-:W3:Y:S01]  /*3380*/  LDC R12, c[0x0][0x238] ;  /* 0x00008e00ff0c7b82 */ /* 0x000ee20000000800 */
[----:B0-----:R-:W-:Y:S02]  /*3390*/  IMAD.WIDE R4, R10, 0x2, R76 ;  /* 0x000000020a047825 */ /* 0x001fe400078e024c */
[----:B------:R-:W0:Y:S01]  /*33a0*/  S2R R10, SR_TID.X ;  /* 0x00000000000a7919 */ /* 0x000e220000002100 */
[----:B------:R-:W-:Y:S02]  /*33b0*/  LOP3.LUT R8, R3, 0x18, RZ, 0xfc, !PT ;  /* 0x0000001803087812 */ /* 0x000fe400078efcff */
[----:B------:R2:W4:Y:S01]  /*33c0*/  @!P0 LDG.E.U16 R9, desc[UR12][R4.64] ;  /* 0x0000000c04098981 */ /* 0x000522000c1e1500 */
[----:B0-----:R-:W-:-:S04]  /*33d0*/  SHF.R.U32.HI R10, RZ, 0x7, R10 ;  /* 0x00000007ff0a7819 */ /* 0x001fc8000001160a */
[----:B------:R-:W-:-:S04]  /*33e0*/  SGXT.U32 R10, R10, 0x2 ;  /* 0x000000020a0a781a */ /* 0x000fc80000000000 */
[----:B------:R-:W-:-:S05]  /*33f0*/  LOP3.LUT R10, R10, 0x18, RZ, 0xfc, !PT ;  /* 0x000000180a0a7812 */ /* 0x000fca00078efcff */
[----:B---3--:R-:W-:Y:S02]  /*3400*/  IMAD R10, R10, R12, RZ ;  /* 0x0000000c0a0a7224 */ /* 0x008fe400078e02ff */
[----:B------:R-:W0:Y:S01]  /*3410*/  S2R R12, SR_TID.X ;  /* 0x00000000000c7919 */ /* 0x000e220000002100 */
[----:B------:R-:W-:Y:S02]  /*3420*/  ISETP.GE.AND P1, PT, R8, UR7, PT ;  /* 0x0000000708007c0c */ /* 0x000fe4000bf26270 */
[----:B------:R-:W-:Y:S01]  /*3430*/  LOP3.LUT R8, R3, 0x20, RZ, 0xfc, !PT ;  /* 0x0000002003087812 */ /* 0x000fe200078efcff */
[----:B--2---:R-:W-:-:S03]  /*3440*/  IMAD.WIDE R4, R10, 0x2, R76 ;  /* 0x000000020a047825 */ /* 0x004fc600078e024c */
[----:B------:R-:W-:Y:S02]  /*3450*/  ISETP.GE.AND P0, PT, R8, UR7, PT ;  /* 0x0000000708007c0c */ /* 0x000fe4000bf06270 */
[----:B------:R-:W-:Y:S02]  /*3460*/  PRMT R8, RZ, 0x7610, R8 ;  /* 0x00007610ff087816 */ /* 0x000fe40000000008 */
[----:B------:R-:W-:-:S04]  /*3470*/  SHF.R.U32.HI R17, RZ, 0x7, R19 ;  /* 0x00000007ff117819 */ /* 0x000fc80000011613 */
[----:B------:R2:W3:Y:S01]  /*3480*/  @!P1 LDG.E.U16 R8, desc[UR12][R4.64] ;  /* 0x0000000c04089981 */ /* 0x0004e2000c1e1500 */
[----:B0-----:R-:W-:-:S04]  /*3490*/  SHF.R.U32.HI R14, RZ, 0x7, R12 ;  /* 0x00000007ff0e7819 */ /* 0x001fc8000001160c */
[----:B------:R-:W-:-:S04]  /*34a0*/  SGXT.U32 R14, R14, 0x2 ;  /* 0x000000020e0e781a */ /* 0x000fc80000000000 */
[----:B------:R-:W-:-:S05]  /*34b0*/  LOP3.LUT R14, R14, 0x20, RZ, 0xfc, !PT ;  /* 0x000000200e0e7812 */ /* 0x000fca00078efcff */
[----:B------:R-:W-:Y:S01]  /*34c0*/  IMAD R14, R14, R15, RZ ;  /* 0x0000000f0e0e7224 */ /* 0x000fe200078e02ff */
[----:B------:R-:W-:-:S03]  /*34d0*/  SHF.R.U32.HI R15, RZ, 0x7, R12 ;  /* 0x00000007ff0f7819 */ /* 0x000fc6000001160c */
[----:B--2---:R-:W-:Y:S02]  /*34e0*/  IMAD.WIDE R4, R14, 0x2, R76 ;  /* 0x000000020e047825 */ /* 0x004fe400078e024c */
[----:B------:R-:W0:Y:S01]  /*34f0*/  S2R R14, SR_TID.X ;  /* 0x00000000000e7919 */ /* 0x000e220000002100 */
[----:B------:R-:W-:Y:S02]  /*3500*/  SHF.R.U32.HI R19, RZ, 0x7, R19 ;  /* 0x00000007ff137819 */ /* 0x000fe40000011613 */
[----:B------:R-:W-:Y:S01]  /*3510*/  SGXT.U32 R15, R15, 0x2 ;  /* 0x000000020f0f781a */ /* 0x000fe20000000000 */
[----:B------:R2:W3:Y:S01]  /*3520*/  @!P0 LDG.E.U16 R11, desc[UR12][R4.64] ;  /* 0x0000000c040b8981 */ /* 0x0004e2000c1e1500 */
[----:B------:R-:W-:Y:S02]  /*3530*/  SGXT.U32 R19, R19, 0x2 ;  /* 0x000000021313781a */ /* 0x000fe40000000000 */
[----:B------:R-:W-:Y:S02]  /*3540*/  LOP3.LUT R15, R15, 0x28, RZ, 0xfc, !PT ;  /* 0x000000280f0f7812 */ /* 0x000fe400078efcff */
[----:B------:R-:W-:-:S03]  /*3550*/  LOP3.LUT R19, R19, 0x38, RZ, 0xfc, !PT ;  /* 0x0000003813137812 */ /* 0x000fc600078efcff */
[----:B------:R-:W-:Y:S02]  /*3560*/  IMAD R15, R15, R16, RZ ;  /* 0x000000100f0f7224 */ /* 0x000fe400078e02ff */
[----:B------:R-:W-:Y:S01]  /*3570*/  IMAD R19, R19, R20, RZ ;  /* 0x0000001413137224 */ /* 0x000fe200078e02ff */
[----:B------:R-:W-:Y:S01]  /*3580*/  SHF.R.U32.HI R20, RZ, 0x7, R89 ;  /* 0x00000007ff147819 */ /* 0x000fe20000011659 */
[----:B--2---:R-:W-:Y:S02]  /*3590*/  IMAD.WIDE R4, R15, 0x2, R76 ;  /* 0x000000020f047825 */ /* 0x004fe400078e024c */
[----:B------:R-:W2:Y:S01]  /*35a0*/  LDC R15, c[0x0][0x238] ;  /* 0x00008e00ff0f7b82 */ /* 0x000ea20000000800 */
[----:B------:R-:W-:-:S04]  /*35b0*/  SGXT.U32 R20, R20, 0x2 ;  /* 0x000000021414781a */ /* 0x000fc80000000000 */
[----:B------:R-:W-:Y:S02]  /*35c0*/  LOP3.LUT R20, R20, 0x48, RZ, 0xfc, !PT ;  /* 0x0000004814147812 */ /* 0x000fe400078efcff */
[----:B------:R-:W-:-:S03]  /*35d0*/  LOP3.LUT R10, R3, 0x28, RZ, 0xfc, !PT ;  /* 0x00000028030a7812 */ /* 0x000fc600078efcff */
[----:B------:R-:W-:Y:S02]  /*35e0*/  IMAD R20, R20, R88, RZ ;  /* 0x0000005814147224 */ /* 0x000fe400078e02ff */
[----:B------:R-:W5:Y:S01]  /*35f0*/  S2R R88, SR_TID.X ;  /* 0x0000000000587919 */ /* 0x000f620000002100 */
[----:B------:R-:W-:Y:S02]  /*3600*/  ISETP.GE.AND P1, PT, R10, UR7, PT ;  /* 0x000000070a007c0c */ /* 0x000fe4000bf26270 */
[----:B0-----:R-:W-:Y:S02]  /*3610*/  SHF.R.U32.HI R14, RZ, 0x7, R14 ;  /* 0x00000007ff0e7819 */ /* 0x001fe4000001160e */
[----:B------:R-:W-:Y:S02]  /*3620*/  LOP3.LUT R12, R3, 0x30, RZ, 0xfc, !PT ;  /* 0x00000030030c7812 */ /* 0x000fe400078efcff */
[----:B------:R-:W-:Y:S02]  /*3630*/  SGXT.U32 R14, R14, 0x2 ;  /* 0x000000020e0e781a */ /* 0x000fe40000000000 */
[----:B------:R-:W-:-:S02]  /*3640*/  SHF.R.U32.HI R89, RZ, 0x7, R89 ;  /* 0x00000007ff597819 */ /* 0x000fc40000011659 */
[----:B------:R-:W-:Y:S02]  /*3650*/  PRMT R10, RZ, 0x7610, R10 ;  /* 0x00007610ff0a7816 */ /* 0x000fe4000000000a */
[----:B------:R-:W-:Y:S02]  /*3660*/  LOP3.LUT R14, R14, 0x30, RZ, 0xfc, !PT ;  /* 0x000000300e0e7812 */ /* 0x000fe400078efcff */
[----:B------:R-:W-:Y:S02]  /*3670*/  ISETP.GE.AND P0, PT, R12, UR7, PT ;  /* 0x000000070c007c0c */ /* 0x000fe4000bf06270 */
[----:B------:R-:W-:Y:S01]  /*3680*/  SGXT.U32 R89, R89, 0x2 ;  /* 0x000000025959781a */ /* 0x000fe20000000000 */
[----:B------:R0:W3:Y:S01]  /*3690*/  @!P1 LDG.E.U16 R10, desc[UR12][R4.64] ;  /* 0x0000000c040a9981 */ /* 0x0000e2000c1e1500 */
[----:B------:R-:W-:Y:S01]  /*36a0*/  LOP3.LUT R12, R3, 0x38, RZ, 0xfc, !PT ;  /* 0x00000038030c7812 */ /* 0x000fe200078efcff */
[----:B--2---:R-:W-:Y:S01]  /*36b0*/  IMAD R14, R14, R15, RZ ;  /* 0x0000000f0e0e7224 */ /* 0x004fe200078e02ff */
[----:B------:R-:W-:-:S02]  /*36c0*/  LOP3.LUT R89, R89, 0x4, RZ, 0xfc, !PT ;  /* 0x0000000459597812 */ /* 0x000fc400078efcff */
[----:B------:R-:W-:-:S03]  /*36d0*/  ISETP.GE.AND P1, PT, R12, UR7, PT ;  /* 0x000000070c007c0c */ /* 0x000fc6000bf26270 */
[----:B-1----:R-:W-:Y:S02]  /*36e0*/  IMAD R89, R89, R90, RZ ;  /* 0x0000005a59597224 */ /* 0x002fe400078e02ff */
[----:B0-----:R-:W-:Y:S01]  /*36f0*/  IMAD.WIDE R4, R14, 0x2, R76 ;  /* 0x000000020e047825 */ /* 0x001fe200078e024c */
[----:B------:R-:W0:Y:S01]  /*3700*/  LDC R90, c[0x0][0x238] ;  /* 0x00008e00ff5a7b82 */ /* 0x000e220000000800 */
[----:B------:R-:W-:-:S03]  /*3710*/  PRMT R12, RZ, 0x7610, R12 ;  /* 0x00007610ff0c7816 */ /* 0x000fc6000000000c */
[----:B------:R1:W2:Y:S02]  /*3720*/  @!P0 LDG.E.U16 R13, desc[UR12][R4.64] ;  /* 0x0000000c040d8981 */ /* 0x0002a4000c1e1500 */
[----:B-1----:R-:W-:-:S05]  /*3730*/  IMAD.WIDE R4, R19, 0x2, R76 ;  /* 0x0000000213047825 */ /* 0x002fca00078e024c */
[----:B------:R1:W2:Y:S02]  /*3740*/  @!P1 LDG.E.U16 R12, desc[UR12][R4.64] ;  /* 0x0000000c040c9981 */ /* 0x0002a4000c1e1500 */
[----:B-1----:R-:W-:Y:S01]  /*3750*/  IMAD.WIDE R4, R89, 0x2, R76 ;  /* 0x0000000259047825 */ /* 0x002fe200078e024c */
[----:B-----5:R-:W-:-:S04]  /*3760*/  SHF.R.U32.HI R89, RZ, 0x7, R88 ;  /* 0x00000007ff597819 */ /* 0x020fc80000011658 */
[----:B------:R-:W-:-:S04]  /*3770*/  SGXT.U32 R89, R89, 0x2 ;  /* 0x000000025959781a */ /* 0x000fc80000000000 */
[----:B------:R-:W-:Y:S02]  /*3780*/  LOP3.LUT R89, R89, 0xc, RZ, 0xfc, !PT ;  /* 0x0000000c59597812 */ /* 0x000fe400078efcff */
[----:B------:R-:W-:Y:S02]  /*3790*/  SGXT.U32 R17, R17, 0x2 ;  /* 0x000000021111781a */ /* 0x000fe40000000000 */
[----:B------:R-:W-:Y:S01]  /*37a0*/  LOP3.LUT R14, R3, 0x4, RZ, 0xfc, !PT ;  /* 0x00000004030e7812 */ /* 0x000fe200078efcff */
[----:B0-----:R-:W-:Y:S01]  /*37b0*/  IMAD R89, R89, R90, RZ ;  /* 0x0000005a59597224 */ /* 0x001fe200078e02ff */
[----:B------:R-:W-:Y:S02]  /*37c0*/  LOP3.LUT R16, R3, 0x40, RZ, 0xfc, !PT ;  /* 0x0000004003107812 */ /* 0x000fe400078efcff */
[----:B------:R-:W-:Y:S02]  /*37d0*/  SHF.R.U32.HI R90, RZ, 0x7, R88 ;  /* 0x00000007ff5a7819 */ /* 0x000fe40000011658 */
[----:B------:R-:W-:-:S02]  /*37e0*/  LOP3.LUT R17, R17, 0x40, RZ, 0xfc, !PT ;  /* 0x0000004011117812 */ /* 0x000fc400078efcff */
[----:B------:R-:W-:Y:S02]  /*37f0*/  ISETP.GE.AND P3, PT, R14, UR7, PT ;  /* 0x000000070e007c0c */ /* 0x000fe4000bf66270 */
[----:B------:R-:W-:Y:S02]  /*3800*/  ISETP.GE.AND P2, PT, R16, UR7, PT ;  /* 0x0000000710007c0c */ /* 0x000fe4000bf46270 */
[----:B------:R-:W-:Y:S02]  /*3810*/  SGXT.U32 R90, R90, 0x2 ;  /* 0x000000025a5a781a */ /* 0x000fe40000000000 */
[----:B------:R-:W-:Y:S01]  /*3820*/  LOP3.LUT R15, R3, 0xc, RZ, 0xfc, !PT ;  /* 0x0000000c030f7812 */ /* 0x000fe200078efcff */
[----:B------:R-:W-:Y:S01]  /*3830*/  IMAD R17, R17, R18, RZ ;  /* 0x0000001211117224 */ /* 0x000fe200078e02ff */
[C---:B------:R-:W-:Y:S02]  /*3840*/  LOP3.LUT R18, R3.reuse, 0x1c, RZ, 0xfc, !PT ;  /* 0x0000001c03127812 */ /* 0x040fe400078efcff */
[----:B------:R-:W-:-:S02]  /*3850*/  LOP3.LUT R19, R3, 0x48, RZ, 0xfc, !PT ;  /* 0x0000004803137812 */ /* 0x000fc400078efcff */
[----:B------:R-:W-:Y:S01]  /*3860*/  LOP3.LUT R90, R90, 0x58, RZ, 0xfc, !PT ;  /* 0x000000585a5a7812 */ /* 0x000fe200078efcff */
[----:B------:R0:W5:Y:S01]  /*3870*/  @!P3 LDG.E.U16 R94, desc[UR12][R4.64] ;  /* 0x0000000c045eb981 */ /* 0x000162000c1e1500 */
[----:B------:R-:W-:Y:S01]  /*3880*/  ISETP.GE.AND P5, PT, R15, UR7, PT ;  /* 0x000000070f007c0c */ /* 0x000fe2000bfa6270 */
[----:B------:R-:W-:Y:S01]  /*3890*/  IMAD.WIDE R16, R17, 0x2, R76 ;  /* 0x0000000211107825 */ /* 0x000fe200078e024c */
[----:B------:R-:W-:Y:S02]  /*38a0*/  PRMT R15, RZ, 0x7610, R15 ;  /* 0x00007610ff0f7816 */ /* 0x000fe4000000000f */
[----:B------:R-:W-:Y:S01]  /*38b0*/  ISETP.GE.AND P1, PT, R18, UR7, PT ;  /* 0x0000000712007c0c */ /* 0x000fe2000bf26270 */
[----:B------:R-:W-:Y:S01]  /*38c0*/  IMAD R90, R90, R92, RZ ;  /* 0x0000005c5a5a7224 */ /* 0x000fe200078e02ff */
[----:B------:R-:W-:Y:S02]  /*38d0*/  ISETP.GE.AND P6, PT, R19, UR7, PT ;  /* 0x0000000713007c0c */ /* 0x000fe4000bfc6270 */
[C---:B------:R-:W-:Y:S01]  /*38e0*/  LOP3.LUT R18, R3.reuse, 0x24, RZ, 0xfc, !PT ;  /* 0x0000002403127812 */ /* 0x040fe200078efcff */
[----:B------:R1:W5:Y:S01]  /*38f0*/  @!P2 LDG.E.U16 R15, desc[UR12][R16.64] ;  /* 0x0000000c100fa981 */ /* 0x000362000c1e1500 */
[----:B------:R-:W-:-:S02]  /*3900*/  LOP3.LUT R19, R3, 0x50, RZ, 0xfc, !PT ;  /* 0x0000005003137812 */ /* 0x000fc400078efcff */
[----:B------:R-:W-:Y:S02]  /*3910*/  ISETP.GE.AND P2, PT, R18, UR7, PT ;  /* 0x0000000712007c0c */ /* 0x000fe4000bf46270 */
[----:B------:R-:W-:Y:S01]  /*3920*/  ISETP.GE.AND P3, PT, R19, UR7, PT ;  /* 0x0000000713007c0c */ /* 0x000fe2000bf66270 */
[--C-:B------:R-:W-:Y:S02]  /*3930*/  IMAD.WIDE R18, R90, 0x2, R76.reuse ;  /* 0x000000025a127825 */ /* 0x100fe400078e024c */
[----:B------:R-:W4:Y:S01]  /*3940*/  LDL R90, [R1+0x58] ;  /* 0x00005800015a7983 */ /* 0x000f220000100800 */
[----:B------:R-:W1:Y:S01]  /*3950*/  S2R R92, SR_TID.X ;  /* 0x00000000005c7919 */ /* 0x000e620000002100 */
[----:B0-----:R-:W-:Y:S02]  /*3960*/  IMAD.WIDE R4, R89, 0x2, R76 ;  /* 0x0000000259047825 */ /* 0x001fe400078e024c */
[----:B------:R-:W0:Y:S01]  /*3970*/  LDC R89, c[0x0][0x238] ;  /* 0x00008e00ff597b82 */ /* 0x000e220000000800 */
[----:B------:R-:W-:-:S02]  /*3980*/  SHF.R.U32.HI R88, RZ, 0x7, R88 ;  /* 0x00000007ff587819 */ /* 0x000fc40000011658 */
[C---:B------:R-:W-:Y:S02]  /*3990*/  LOP3.LUT R14, R3.reuse, 0x14, RZ, 0xfc, !PT ;  /* 0x00000014030e7812 */ /* 0x040fe400078efcff */
[----:B------:R-:W-:Y:S01]  /*39a0*/  SGXT.U32 R88, R88, 0x2 ;  /* 0x000000025858781a */ /* 0x000fe20000000000 */
[----:B-1----:R-:W-:Y:S01]  /*39b0*/  IMAD.WIDE R16, R20, 0x2, R76 ;  /* 0x0000000214107825 */ /* 0x002fe200078e024c */
[----:B------:R-:W-:Y:S02]  /*39c0*/  ISETP.GE.AND P0, PT, R14, UR7, PT ;  /* 0x000000070e007c0c */ /* 0x000fe4000bf06270 */
[----:B------:R-:W-:Y:S02]  /*39d0*/  LOP3.LUT R88, R88, 0x50, RZ, 0xfc, !PT ;  /* 0x0000005058587812 */ /* 0x000fe400078efcff */
[----:B------:R-:W-:Y:S02]  /*39e0*/  PRMT R14, RZ, 0x7610, R14 ;  /* 0x00007610ff0e7816 */ /* 0x000fe4000000000e */
[----:B------:R-:W-:-:S04]  /*39f0*/  LOP3.LUT R20, R3, 0x58, RZ, 0xfc, !PT ;  /* 0x0000005803147812 */ /* 0x000fc800078efcff */
[----:B------:R-:W-:Y:S01]  /*3a00*/  ISETP.GE.AND P4, PT, R20, UR7, PT ;  /* 0x0000000714007c0c */ /* 0x000fe2000bf86270 */
[----:B------:R1:W5:Y:S01]  /*3a10*/  @!P6 LDG.E.U16 R14, desc[UR12][R16.64] ;  /* 0x0000000c100ee981 */ /* 0x000362000c1e1500 */
[----:B------:R-:W-:Y:S01]  /*3a20*/  PRMT R20, RZ, 0x7610, R20 ;  /* 0x00007610ff147816 */ /* 0x000fe20000000014 */
[----:B0-----:R-:W-:Y:S01]  /*3a30*/  IMAD R88, R88, R89, RZ ;  /* 0x0000005958587224 */ /* 0x001fe200078e02ff */
[----:B------:R-:W-:-:S03]  /*3a40*/  SHF.R.U32.HI R104, RZ, 0x7, R92 ;  /* 0x00000007ff687819 */ /* 0x000fc6000001165c */
[----:B-1----:R-:W-:Y:S01]  /*3a50*/  IMAD.WIDE R16, R88, 0x2, R76 ;  /* 0x0000000258107825 */ /* 0x002fe200078e024c */
[----:B------:R-:W-:-:S04]  /*3a60*/  SGXT.U32 R104, R104, 0x2 ;  /* 0x000000026868781a */ /* 0x000fc80000000000 */
[----:B------:R-:W5:Y:S01]  /*3a70*/  @!P3 LDG.E.U16 R20, desc[UR12][R16.64] ;  /* 0x0000000c1014b981 */ /* 0x000f62000c1e1500 */
[----:B------:R-:W-:Y:S02]  /*3a80*/  PRMT R100, RZ, 0x7610, R100 ;  /* 0x00007610ff647816 */ /* 0x000fe40000000064 */
[----:B------:R-:W-:-:S05]  /*3a90*/  LOP3.LUT R104, R104, 0x14, RZ, 0xfc, !PT ;  /* 0x0000001468687812 */ /* 0x000fca00078efcff */
[----:B------:R-:W-:Y:S02]  /*3aa0*/  IMAD R104, R104, R115, RZ ;  /* 0x0000007368687224 */ /* 0x000fe400078e02ff */
[----:B------:R-:W3:Y:S01]  /*3ab0*/  LDL R115, [R1+0x80] ;  /* 0x0000800001737983 */ /* 0x000ee20000100800 */
[----:B------:R-:W-:-:S06]  /*3ac0*/  PRMT R96, RZ, 0x7610, R96 ;  /* 0x00007610ff607816 */ /* 0x000fcc0000000060 */
[----:B------:R0:W5:Y:S02]  /*3ad0*/  @!P5 LDG.E.U16 R96, desc[UR12][R4.64] ;  /* 0x0000000c0460d981 */ /* 0x000164000c1e1500 */
[--C-:B0-----:R-:W-:Y:S02]  /*3ae0*/  IMAD.WIDE R4, R104, 0x2, R76.reuse ;  /* 0x0000000268047825 */ /* 0x101fe400078e024c */
[----:B------:R-:W0:Y:S02]  /*3af0*/  LDC R104, c[0x0][0x238] ;  /* 0x00008e00ff687b82 */ /* 0x000e240000000800 */
[----:B----4-:R-:W-:-:S05]  /*3b00*/  IMAD.WIDE R16, R90, 0x2, R76 ;  /* 0x000000025a107825 */ /* 0x010fca00078e024c */
[----:B------:R-:W4:Y:S04]  /*3b10*/  @!P1 LDG.E.U16 R100, desc[UR12][R16.64] ;  /* 0x0000000c10649981 */ /* 0x000f28000c1e1500 */
[----:B------:R-:W2:Y:S01]  /*3b20*/  LDL R17, [R1+0x7c] ;  /* 0x00007c0001117983 */ /* 0x000ea20000100800 */
[----:B------:R-:W-:-:S04]  /*3b30*/  SHF.R.U32.HI R92, RZ, 0x7, R92 ;  /* 0x00000007ff5c7819 */ /* 0x000fc8000001165c */
[----:B------:R-:W-:-:S04]  /*3b40*/  SGXT.U32 R92, R92, 0x2 ;  /* 0x000000025c5c781a */ /* 0x000fc80000000000 */
[----:B------:R-:W-:Y:S02]  /*3b50*/  LOP3.LUT R92, R92, 0x60, RZ, 0xfc, !PT ;  /* 0x000000605c5c7812 */ /* 0x000fe400078efcff */
[----:B------:R-:W-:-:S03]  /*3b60*/  PRMT R86, RZ, 0x7610, R86 ;  /* 0x00007610ff567816 */ /* 0x000fc60000000056 */
[----:B0-----:R-:W-:Y:S02]  /*3b70*/  IMAD R92, R92, R104, RZ ;  /* 0x000000685c5c7224 */ /* 0x001fe400078e02ff */
[----:B------:R-:W0:Y:S01]  /*3b80*/  LDC R104, c[0x0][0x238] ;  /* 0x00008e00ff687b82 */ /* 0x000e220000000800 */
[----:B------:R1:W4:Y:S02]  /*3b90*/  @!P4 LDG.E.U16 R86, desc[UR12][R18.64] ;  /* 0x0000000c1256c981 */ /* 0x000324000c1e1500 */
[----:B-1----:R-:W-:Y:S02]  /*3ba0*/  IMAD.WIDE R18, R92, 0x2, R76 ;  /* 0x000000025c127825 */ /* 0x002fe400078e024c */
[----:B------:R-:W1:Y:S01]  /*3bb0*/  S2R R92, SR_TID.X ;  /* 0x00000000005c7919 */ /* 0x000e620000002100 */
[C---:B------:R-:W-:Y:S02]  /*3bc0*/  LOP3.LUT R89, R3.reuse, 0x60, RZ, 0xfc, !PT ;  /* 0x0000006003597812 */ /* 0x040fe400078efcff */
[----:B------:R-:W-:-:S02]  /*3bd0*/  LOP3.LUT R88, R3, 0x2c, RZ, 0xfc, !PT ;  /* 0x0000002c03587812 */ /* 0x000fc400078efcff */
[----:B------:R-:W-:Y:S02]  /*3be0*/  PRMT R98, RZ, 0x7610, R98 ;  /* 0x00007610ff627816 */ /* 0x000fe40000000062 */
[----:B------:R-:W-:Y:S02]  /*3bf0*/  ISETP.GE.AND P6, PT, R89, UR7, PT ;  /* 0x0000000759007c0c */ /* 0x000fe4000bfc6270 */
[----:B------:R-:W-:Y:S02]  /*3c00*/  ISETP.GE.AND P5, PT, R88, UR7, PT ;  /* 0x0000000758007c0c */ /* 0x000fe4000bfa6270 */
[C---:B------:R-:W-:Y:S01]  /*3c10*/  LOP3.LUT R88, R3.reuse, 0x70, RZ, 0xfc, !PT ;  /* 0x0000007003587812 */ /* 0x040fe200078efcff */
[----:B------:R-:W4:Y:S01]  /*3c20*/  @!P0 LDG.E.U16 R98, desc[UR12][R4.64] ;  /* 0x0000000c04628981 */ /* 0x000f22000c1e1500 */
[----:B------:R-:W-:Y:S02]  /*3c30*/  LOP3.LUT R90, R3, 0x68, RZ, 0xfc, !PT ;  /* 0x00000068035a7812 */ /* 0x000fe400078efcff */
[----:B------:R-:W-:-:S02]  /*3c40*/  ISETP.GE.AND P3, PT, R88, UR7, PT ;  /* 0x0000000758007c0c */ /* 0x000fc4000bf66270 */
[----:B------:R-:W-:Y:S02]  /*3c50*/  ISETP.GE.AND P0, PT, R90, UR7, PT ;  /* 0x000000075a007c0c */ /* 0x000fe4000bf06270 */
[----:B------:R-:W-:Y:S02]  /*3c60*/  PRMT R89, RZ, 0x7610, R89 ;  /* 0x00007610ff597816 */ /* 0x000fe40000000059 */
[----:B-1----:R-:W-:-:S04]  /*3c70*/  SHF.R.U32.HI R92, RZ, 0x7, R92 ;  /* 0x00000007ff5c7819 */ /* 0x002fc8000001165c */
[----:B------:R3:W4:Y:S01]  /*3c80*/  @!P6 LDG.E.U16 R89, desc[UR12][R18.64] ;  /* 0x0000000c1259e981 */ /* 0x000722000c1e1500 */
[----:B------:R-:W-:-:S04]  /*3c90*/  SGXT.U32 R92, R92, 0x2 ;  /* 0x000000025c5c781a */ /* 0x000fc80000000000 */
[----:B------:R-:W-:Y:S02]  /*3ca0*/  LOP3.LUT R92, R92, 0x24, RZ, 0xfc, !PT ;  /* 0x000000245c5c7812 */ /* 0x000fe400078efcff */
[----:B------:R-:W-:-:S03]  /*3cb0*/  PRMT R102, RZ, 0x7610, R102 ;  /* 0x00007610ff667816 */ /* 0x000fc60000000066 */
[----:B0-----:R-:W-:Y:S01]  /*3cc0*/  IMAD R92, R92, R104, RZ ;  /* 0x000000685c5c7224 */ /* 0x001fe200078e02ff */
[----:B------:R-:W-:Y:S01]  /*3cd0*/  PRMT R88, RZ, 0x7610, R88 ;  /* 0x00007610ff587816 */ /* 0x000fe20000000058 */
[----:B---3--:R-:W-:Y:S01]  /*3ce0*/  IMAD.WIDE R18, R115, 0x2, R76 ;  /* 0x0000000273127825 */ /* 0x008fe200078e024c */
[----:B------:R-:W-:Y:S01]  /*3cf0*/  PRMT R90, RZ, 0x7610, R90 ;  /* 0x00007610ff5a7816 */ /* 0x000fe2000000005a */
[----:B------:R-:W3:Y:S02]  /*3d00*/  LDL R115, [R1+0x64] ;  /* 0x0000640001737983 */ /* 0x000ee40000100800 */
[----:B------:R-:W-:-:S03]  /*3d10*/  IMAD.WIDE R4, R92, 0x2, R76 ;  /* 0x000000025c047825 */ /* 0x000fc600078e024c */
[----:B------:R0:W4:Y:S04]  /*3d20*/  @!P3 LDG.E.U16 R90, desc[UR12][R18.64] ;  /* 0x0000000c125ab981 */ /* 0x000128000c1e1500 */
[----:B------:R1:W4:Y:S01]  /*3d30*/  @!P2 LDG.E.U16 R102, desc[UR12][R4.64] ;  /* 0x0000000c0466a981 */ /* 0x000322000c1e1500 */
[----:B0-----:R-:W-:-:S03]  /*3d40*/  LOP3.LUT R18, R3, 0x3c, RZ, 0xfc, !PT ;  /* 0x0000003c03127812 */ /* 0x001fc600078efcff */
[----:B------:R-:W1:Y:S01]  /*3d50*/  LDL R5, [R1+0x5c] ;  /* 0x00005c0001057983 */ /* 0x000e620000100800 */
[----:B--2---:R-:W-:-:S05]  /*3d60*/  IMAD.WIDE R16, R17, 0x2, R76 ;  /* 0x0000000211107825 */ /* 0x004fca00078e024c */
[----:B------:R-:W2:Y:S01]  /*3d70*/  @!P0 LDG.E.U16 R88, desc[UR12][R16.64] ;  /* 0x0000000c10588981 */ /* 0x000ea2000c1e1500 */
[----:B------:R-:W-:-:S03]  /*3d80*/  ISETP.GE.AND P0, PT, R18, UR7, PT ;  /* 0x0000000712007c0c */ /* 0x000fc6000bf06270 */
[----:B------:R-:W5:Y:S04]  /*3d90*/  LDL R18, [R1+0x60] ;  /* 0x0000600001127983 */ /* 0x000f680000100800 */
[----:B------:R-:W3:Y:S01]  /*3da0*/  LDL R17, [R1+0x84] ;  /* 0x0000840001117983 */ /* 0x000ee20000100800 */
[C---:B------:R-:W-:Y:S02]  /*3db0*/  LOP3.LUT R104, R3.reuse, 0x78, RZ, 0xfc, !PT ;  /* 0x0000007803687812 */ /* 0x040fe400078efcff */
[----:B------:R-:W-:Y:S02]  /*3dc0*/  LOP3.LUT R92, R3, 0x34, RZ, 0xfc, !PT ;  /* 0x00000034035c7812 */ /* 0x000fe400078efcff */
[----:B------:R-:W-:Y:S02]  /*3dd0*/  ISETP.GE.AND P4, PT, R104, UR7, PT ;  /* 0x0000000768007c0c */ /* 0x000fe4000bf86270 */
[----:B------:R-:W-:-:S02]  /*3de0*/  ISETP.GE.AND P1, PT, R92, UR7, PT ;  /* 0x000000075c007c0c */ /* 0x000fc4000bf26270 */
[----:B------:R-:W-:Y:S02]  /*3df0*/  PRMT R104, RZ, 0x7610, R104 ;  /* 0x00007610ff687816 */ /* 0x000fe40000000068 */
[----:B------:R-:W-:Y:S02]  /*3e00*/  PRMT R92, RZ, 0x7610, R92 ;  /* 0x00007610ff5c7816 */ /* 0x000fe4000000005c */
[----:B------:R-:W-:Y:S02]  /*3e10*/  PRMT R106, RZ, 0x7610, R106 ;  /* 0x00007610ff6a7816 */ /* 0x000fe4000000006a */
[----:B------:R-:W-:Y:S01]  /*3e20*/  PRMT R108, RZ, 0x7610, R108 ;  /* 0x00007610ff6c7816 */ /* 0x000fe2000000006c */
[----:B-1----:R-:W-:-:S05]  /*3e30*/  IMAD.WIDE R4, R5, 0x2, R76 ;  /* 0x0000000205047825 */ /* 0x002fca00078e024c */
[----:B------:R5:W2:Y:S02]  /*3e40*/  @!P5 LDG.E.U16 R104, desc[UR12][R4.64] ;  /* 0x0000000c0468d981 */ /* 0x000aa4000c1e1500 */
[----:B-----5:R-:W-:-:S05]  /*3e50*/  IMAD.WIDE R4, R18, 0x2, R76 ;  /* 0x0000000212047825 */ /* 0x020fca00078e024c */
[----:B------:R-:W5:Y:S01]  /*3e60*/  @!P1 LDG.E.U16 R106, desc[UR12][R4.64] ;  /* 0x0000000c046a9981 */ /* 0x000f62000c1e1500 */
[----:B---3--:R-:W-:-:S05]  /*3e70*/  IMAD.WIDE R16, R17, 0x2, R76 ;  /* 0x0000000211107825 */ /* 0x008fca00078e024c */
[----:B------:R0:W3:Y:S04]  /*3e80*/  @!P4 LDG.E.U16 R92, desc[UR12][R16.64] ;  /* 0x0000000c105cc981 */ /* 0x0000e8000c1e1500 */
[----:B------:R-:W4:Y:S01]  /*3e90*/  LDL R5, [R1+0x68] ;  /* 0x0000680001057983 */ /* 0x000f220000100800 */
[----:B0-----:R-:W-:Y:S01]  /*3ea0*/  IMAD.WIDE R16, R115, 0x2, R76 ;  /* 0x0000000273107825 */ /* 0x001fe200078e024c */
[C---:B------:R-:W-:Y:S02]  /*3eb0*/  LOP3.LUT R19, R3.reuse, 0x44, RZ, 0xfc, !PT ;  /* 0x0000004403137812 */ /* 0x040fe400078efcff */
[----:B------:R-:W2:Y:S04]  /*3ec0*/  LDL R115, [R1+0x74] ;  /* 0x0000740001737983 */ /* 0x000ea80000100800 */
[----:B------:R0:W5:Y:S02]  /*3ed0*/  @!P0 LDG.E.U16 R108, desc[UR12][R16.64] ;  /* 0x0000000c106c8981 */ /* 0x000164000c1e1500 */
[----:B0-----:R-:W-:-:S04]  /*3ee0*/  LOP3.LUT R16, R3, 0x54, RZ, 0xfc, !PT ;  /* 0x0000005403107812 */ /* 0x001fc800078efcff */
[----:B------:R-:W-:Y:S02]  /*3ef0*/  ISETP.GE.AND P0, PT, R16, UR7, PT ;  /* 0x0000000710007c0c */ /* 0x000fe4000bf06270 */
[----:B------:R-:W3:Y:S01]  /*3f00*/  LDL R16, [R1+0x6c] ;  /* 0x00006c0001107983 */ /* 0x000ee20000100800 */
[----:B------:R-:W-:Y:S02]  /*3f10*/  ISETP.GE.AND P2, PT, R19, UR7, PT ;  /* 0x0000000713007c0c */ /* 0x000fe4000bf46270 */
[----:B------:R-:W-:Y:S02]  /*3f20*/  LOP3.LUT R18, R3, 0x4c, RZ, 0xfc, !PT ;  /* 0x0000004c03127812 */ /* 0x000fe400078efcff */
[----:B------:R-:W-:Y:S02]  /*3f30*/  PRMT R110, RZ, 0x7610, R110 ;  /* 0x00007610ff6e7816 */ /* 0x000fe4000000006e */
[----:B------:R-:W-:Y:S02]  /*3f40*/  ISETP.GE.AND P1, PT, R18, UR7, PT ;  /* 0x0000000712007c0c */ /* 0x000fe4000bf26270 */
[----:B------:R-:W-:Y:S01]  /*3f50*/  PRMT R117, RZ, 0x7610, R117 ;  /* 0x00007610ff757816 */ /* 0x000fe20000000075 */
[----:B----4-:R-:W-:-:S05]  /*3f60*/  IMAD.WIDE R4, R5, 0x2, R76 ;  /* 0x0000000205047825 */ /* 0x010fca00078e024c */
[----:B------:R3:W4:Y:S02]  /*3f70*/  @!P2 LDG.E.U16 R110, desc[UR12][R4.64] ;  /* 0x0000000c046ea981 */ /* 0x000724000c1e1500 */
[----:B---3--:R-:W-:-:S05]  /*3f80*/  IMAD.WIDE R4, R16, 0x2, R76 ;  /* 0x0000000210047825 */ /* 0x008fca00078e024c */
[----:B------:R0:W3:Y:S04]  /*3f90*/  @!P1 LDG.E.U16 R117, desc[UR12][R4.64] ;  /* 0x0000000c04759981 */ /* 0x0000e8000c1e1500 */
[----:B------:R-:W0:Y:S01]  /*3fa0*/  LDL R5, [R1+0x70] ;  /* 0x0000700001057983 */ /* 0x000e220000100800 */
[----:B------:R-:W-:Y:S02]  /*3fb0*/  LOP3.LUT R16, R3, 0x5c, RZ, 0xfc, !PT ;  /* 0x0000005c03107812 */ /* 0x000fe400078efcff */
[----:B------:R-:W-:Y:S02]  /*3fc0*/  PRMT R125, RZ, 0x7610, R125 ;  /* 0x00007610ff7d7816 */ /* 0x000fe4000000007d */
[----:B------:R-:W-:Y:S02]  /*3fd0*/  ISETP.GE.AND P1, PT, R16, UR7, PT ;  /* 0x0000000710007c0c */ /* 0x000fe4000bf26270 */
[----:B------:R-:W-:Y:S01]  /*3fe0*/  PRMT R19, RZ, 0x7610, R19 ;  /* 0x00007610ff137816 */ /* 0x000fe20000000013 */
[----:B0-----:R-:W-:-:S05]  /*3ff0*/  IMAD.WIDE R4, R5, 0x2, R76 ;  /* 0x0000000205047825 */ /* 0x001fca00078e024c */
[----:B------:R2:W5:Y:S02]  /*4000*/  @!P0 LDG.E.U16 R125, desc[UR12][R4.64] ;  /* 0x0000000c047d8981 */ /* 0x000564000c1e1500 */
[----:B--2---:R-:W-:Y:S02]  /*4010*/  IMAD.WIDE R4, R115, 0x2, R76 ;  /* 0x0000000273047825 */ /* 0x004fe400078e024c */
[----:B---3--:R0:W-:Y:S01]  /*4020*/  STL [R1+0x24], R117 ;  /* 0x0000247501007387 */ /* 0x0081e20000100800 */
[----:B------:R-:W1:Y:S03]  /*4030*/  LDC R115, c[0x0][0x238] ;  /* 0x00008e00ff737b82 */ /* 0x000e660000000800 */
[----:B------:R2:W3:Y:S04]  /*4040*/  @!P1 LDG.E.U16 R19, desc[UR12][R4.64] ;  /* 0x0000000c04139981 */ /* 0x0004e8000c1e1500 */
[----:B0-----:R-:W4:Y:S01]  /*4050*/  LDL R117, [R1+0x78] ;  /* 0x0000780001757983 */ /* 0x001f220000100800 */
[----:B--2---:R-:W-:-:S04]  /*4060*/  LOP3.LUT R4, R3, 0x64, RZ, 0xfc, !PT ;  /* 0x0000006403047812 */ /* 0x004fc800078efcff */
[----:B------:R-:W-:Y:S02]  /*4070*/  ISETP.GE.AND P0, PT, R4, UR7, PT ;  /* 0x0000000704007c0c */ /* 0x000fe4000bf06270 */
[----:B------:R-:W-:Y:S02]  /*4080*/  LOP3.LUT R4, R3, 0x6c, RZ, 0xfc, !PT ;  /* 0x0000006c03047812 */ /* 0x000fe400078efcff */
[----:B------:R-:W-:Y:S02]  /*4090*/  PRMT R116, RZ, 0x7610, R116 ;  /* 0x00007610ff747816 */ /* 0x000fe40000000074 */
[----:B------:R-:W-:Y:S02]  /*40a0*/  ISETP.GE.AND P1, PT, R4, UR7, PT ;  /* 0x0000000704007c0c */ /* 0x000fe4000bf26270 */
[----:B------:R-:W-:Y:S01]  /*40b0*/  PRMT R18, RZ, 0x7610, R18 ;  /* 0x00007610ff127816 */ /* 0x000fe20000000012 */
[----:B-----5:R0:W-:Y:S04]  /*40c0*/  STL [R1+0x20], R125 ;  /* 0x0000207d01007387 */ /* 0x0201e80000100800 */
[----:B0-----:R-:W2:Y:S04]  /*40d0*/  LDL.LU R125, [R1+0x158] ;  /* 0x00015800017d7983 */ /* 0x001ea80000300800 */
[----:B---3--:R0:W-:Y:S02]  /*40e0*/  STL [R1+0x1c], R19 ;  /* 0x00001c1301007387 */ /* 0x0081e40000100800 */
[----:B0-----:R-:W0:Y:S01]  /*40f0*/  S2R R19, SR_TID.X ;  /* 0x0000000000137919 */ /* 0x001e220000002100 */
[----:B----4-:R-:W-:-:S05]  /*4100*/  IMAD.WIDE R4, R117, 0x2, R76 ;  /* 0x0000000275047825 */ /* 0x010fca00078e024c */
[----:B------:R3:W4:Y:S01]  /*4110*/  @!P0 LDG.E.U16 R116, desc[UR12][R4.64] ;  /* 0x0000000c04748981 */ /* 0x000722000c1e1500 */
[----:B0-----:R-:W-:-:S04]  /*4120*/  SHF.R.U32.HI R19, RZ, 0x7, R19 ;  /* 0x00000007ff137819 */ /* 0x001fc80000011613 */
[----:B------:R-:W-:-:S04]  /*4130*/  SGXT.U32 R19, R19, 0x2 ;  /* 0x000000021313781a */ /* 0x000fc80000000000 */
[----:B------:R-:W-:-:S05]  /*4140*/  LOP3.LUT R19, R19, 0x6c, RZ, 0xfc, !PT ;  /* 0x0000006c13137812 */ /* 0x000fca00078efcff */
[----:B-1----:R-:W-:-:S04]  /*4150*/  IMAD R19, R19, R115, RZ ;  /* 0x0000007313137224 */ /* 0x002fc800078e02ff */
[----:B---3--:R-:W-:Y:S01]  /*4160*/  IMAD.WIDE R4, R19, 0x2, R76 ;  /* 0x0000000213047825 */ /* 0x008fe200078e024c */
[----:B------:R-:W0:Y:S01]  /*4170*/  S2R R115, SR_TID.X ;  /* 0x0000000000737919 */ /* 0x000e220000002100 */
[----:B------:R-:W1:Y:S03]  /*4180*/  LDC R19, c[0x0][0x238] ;  /* 0x00008e00ff137b82 */ /* 0x000e660000000800 */
[----:B------:R3:W5:Y:S02]  /*4190*/  @!P1 LDG.E.U16 R18, desc[UR12][R4.64] ;  /* 0x0000000c04129981 */ /* 0x000764000c1e1500 */
[----:B---3--:R-:W-:-:S04]  /*41a0*/  LOP3.LUT R4, R3, 0x74, RZ, 0xfc, !PT ;  /* 0x0000007403047812 */ /* 0x008fc800078efcff */
[----:B------:R-:W-:Y:S02]  /*41b0*/  ISETP.GE.AND P0, PT, R4, UR7, PT ;  /* 0x0000000704007c0c */ /* 0x000fe4000bf06270 */
[----:B------:R-:W-:Y:S01]  /*41c0*/  PRMT R17, RZ, 0x7610, R17 ;  /* 0x00007610ff117816 */ /* 0x000fe20000000011 */
[----:B-----5:R0:W-:Y:S02]  /*41d0*/  STL [R1+0xc], R18 ;  /* 0x00000c1201007387 */ /* 0x0201e40000100800 */
[----:B0-----:R-:W-:-:S04]  /*41e0*/  SHF.R.U32.HI R18, RZ, 0x7, R115 ;  /* 0x00000007ff127819 */ /* 0x001fc80000011673 */
[----:B------:R-:W-:-:S04]  /*41f0*/  SGXT.U32 R18, R18, 0x2 ;  /* 0x000000021212781a */ /* 0x000fc80000000000 */
[----:B------:R-:W-:-:S05]  /*4200*/  LOP3.LUT R18, R18, 0x74, RZ, 0xfc, !PT ;  /* 0x0000007412127812 */ /* 0x000fca00078efcff */
[----:B-1----:R-:W-:-:S04]  /*4210*/  IMAD R18, R18, R19, RZ ;  /* 0x0000001312127224 */ /* 0x002fc800078e02ff */
[----:B------:R-:W-:Y:S02]  /*4220*/  IMAD.WIDE R4, R18, 0x2, R76 ;  /* 0x0000000212047825 */ /* 0x000fe400078e024c */
[----:B------:R-:W0:Y:S03]  /*4230*/  LDC R18, c[0x0][0x238] ;  /* 0x00008e00ff127b82 */ /* 0x000e260000000800 */
[----:B------:R-:W3:Y:S01]  /*4240*/  @!P0 LDG.E.U16 R17, desc[UR12][R4.64] ;  /* 0x0000000c04118981 */ /* 0x000ee2000c1e1500 */
[----:B------:R-:W-:-:S04]  /*4250*/  LOP3.LUT R3, R3, 0x7c, RZ, 0xfc, !PT ;  /* 0x0000007c03037812 */ /* 0x000fc800078efcff */
[----:B------:R-:W-:Y:S02]  /*4260*/  ISETP.GE.AND P1, PT, R3, UR7, PT ;  /* 0x0000000703007c0c */ /* 0x000fe4000bf26270 */
[----:B------:R-:W-:Y:S02]  /*4270*/  PRMT R16, RZ, 0x7610, R16 ;  /* 0x00007610ff107816 */ /* 0x000fe40000000010 */
[-C--:B------:R-:W-:Y:S02]  /*4280*/  LOP3.LUT R83, R83, R82.reuse, RZ, 0x3c, !PT ;  /* 0x0000005253537212 */ /* 0x080fe400078e3cff */
[----:B------:R-:W-:Y:S02]  /*4290*/  LOP3.LUT R3, R114, 0x7f, RZ, 0xc0, !PT ;  /* 0x0000007f72037812 */ /* 0x000fe400078ec0ff */
[----:B------:R-:W-:Y:S02]  /*42a0*/  LOP3.LUT R82, R83, R82, RZ, 0x3c, !PT ;  /* 0x0000005253527212 */ /* 0x000fe400078e3cff */
[----:B------:R-:W-:-:S02]  /*42b0*/  ISETP.GE.AND P0, PT, R3, UR7, PT ;  /* 0x0000000703007c0c */ /* 0x000fc4000bf06270 */
[----:B------:R-:W-:Y:S02]  /*42c0*/  LOP3.LUT R83, R83, R82, RZ, 0x3c, !PT ;  /* 0x0000005253537212 */ /* 0x000fe400078e3cff */
[----:B------:R-:W-:Y:S01]  /*42d0*/  PRMT R3, RZ, 0x7610, R3 ;  /* 0x00007610ff037816 */ /* 0x000fe20000000003 */
[----:B---3--:R1:W-:Y:S02]  /*42e0*/  STL [R1+0x8], R17 ;  /* 0x0000081101007387 */ /* 0x0083e40000100800 */
[----:B-1----:R-:W-:-:S04]  /*42f0*/  SHF.R.U32.HI R17, RZ, 0x7, R115 ;  /* 0x00000007ff117819 */ /* 0x002fc80000011673 */
[----:B------:R-:W-:-:S04]  /*4300*/  SGXT.U32 R17, R17, 0x2 ;  /* 0x000000021111781a */ /* 0x000fc80000000000 */
[----:B------:R-:W-:-:S05]  /*4310*/  LOP3.LUT R17, R17, 0x7c, RZ, 0xfc, !PT ;  /* 0x0000007c11117812 */ /* 0x000fca00078efcff */
[----:B0-----:R-:W-:-:S04]  /*4320*/  IMAD R17, R17, R18, RZ ;  /* 0x0000001211117224 */ /* 0x001fc800078e02ff */
[----:B------:R-:W-:-:S05]  /*4330*/  IMAD.WIDE R4, R17, 0x2, R76 ;  /* 0x0000000211047825 */ /* 0x000fca00078e024c */
[----:B------:R0:W3:Y:S04]  /*4340*/  @!P1 LDG.E.U16 R16, desc[UR12][R4.64] ;  /* 0x0000000c04109981 */ /* 0x0000e8000c1e1500 */
[----:B------:R-:W-:Y:S04]  /*4350*/  STL [R1+0x110], R76 ;  /* 0x0001104c01007387 */ /* 0x000fe80000100800 */
[----:B------:R-:W-:Y:S01]  /*4360*/  STL [R1+0x10c], R77 ;  /* 0x00010c4d01007387 */ /* 0x000fe20000100800 */
[----:B0-----:R-:W-:Y:S01]  /*4370*/  IMAD.WIDE R4, R0, 0x2, R82 ;  /* 0x0000000200047825 */ /* 0x001fe200078e0252 */
[----:B------:R-:W-:Y:S06]  /*4380*/  BAR.SYNC.DEFER_BLOCKING 0x0 ;  /* 0x0000000000007b1d */ /* 0x000fec0000010000 */
[----:B----4-:R-:W-:Y:S04]  /*4390*/  STL [R1+0x10], R116 ;  /* 0x0000107401007387 */ /* 0x010fe80000100800 */
[----:B------:R0:W-:Y:S02]  /*43a0*/  STL [R1+0x118], R82 ;  /* 0x0001185201007387 */ /* 0x0001e40000100800 */
[----:B0-----:R-:W-:-:S02]  /*43b0*/  PRMT R82, RZ, 0x7610, R82 ;  /* 0x00007610ff527816 */ /* 0x001fc40000000052 */
[----:B------:R0:W4:Y:S02]  /*43c0*/  @!P0 LDG.E.U16 R3, desc[UR12][R4.64] ;  /* 0x0000000c04038981 */ /* 0x000124000c1e1500 */
[----:B0-----:R-:W-:-:S05]  /*43d0*/  IMAD.WIDE R4, R0, 0x2, R84 ;  /* 0x0000000200047825 */ /* 0x001fca00078e0254 */
[----:B------:R0:W5:Y:S04]  /*43e0*/  @!P0 LDG.E.U16 R82, desc[UR12][R4.64] ;  /* 0x0000000c04528981 */ /* 0x000168000c1e1500 */
[----:B------:R1:W-:Y:S04]  /*43f0*/  STL [R1+0x114], R83 ;  /* 0x0001145301007387 */ /* 0x0003e80000100800 */
[----:B------:R-:W-:Y:S04]  /*4400*/  STL [R1+0x120], R84 ;  /* 0x0001205401007387 */ /* 0x000fe80000100800 */
[----:B------:R-:W-:Y:S01]  /*4410*/  STL [R1+0x11c], R85 ;  /* 0x00011c5501007387 */ /* 0x000fe20000100800 */
[----:B0-----:R-:W-:Y:S01]  /*4420*/  IMAD.WIDE R4, R0, 0x2, R80 ;  /* 0x0000000200047825 */ /* 0x001fe200078e0250 */
[----:B-1----:R-:W-:-:S02]  /*4430*/  PRMT R83, RZ, 0x7610, R83 ;  /* 0x00007610ff537816 */ /* 0x002fc40000000053 */
[----:B-----5:R0:W-:Y:S02]  /*4440*/  STL [R1+0x124], R82 ;  /* 0x0001245201007387 */ /* 0x0201e40000100800 */
[----:B0-----:R-:W-:-:S06]  /*4450*/  PRMT R82, RZ, 0x7610, R82 ;  /* 0x00007610ff527816 */ /* 0x001fcc0000000052 */
[----:B------:R0:W5:Y:S02]  /*4460*/  @!P0 LDG.E.U16 R82, desc[UR12][R4.64] ;  /* 0x0000000c04528981 */ /* 0x000164000c1e1500 */
[----:B0-----:R-:W-:-:S05]  /*4470*/  IMAD.WIDE R4, R0, 0x2, R78 ;  /* 0x0000000200047825 */ /* 0x001fca00078e024e */
[----:B------:R0:W2:Y:S04]  /*4480*/  @!P0 LDG.E.U16 R83, desc[UR12][R4.64] ;  /* 0x0000000c04538981 */ /* 0x0000a8000c1e1500 */
[----:B------:R-:W-:Y:S01]  /*4490*/  STL [R1+0x12c], R80 ;  /* 0x00012c5001007387 */ /* 0x000fe20000100800 */
[----:B------:R-:W-:-:S03]  /*44a0*/  PRMT R84, RZ, 0x7610, R84 ;  /* 0x00007610ff547816 */ /* 0x000fc60000000054 */
[----:B------:R-:W-:Y:S01]  /*44b0*/  STL [R1+0x128], R81 ;  /* 0x0001285101007387 */ /* 0x000fe20000100800 */
[----:B0-----:R-:W-:-:S05]  /*44c0*/  IMAD.WIDE R4, R0, 0x2, R66 ;  /* 0x0000000200047825 */ /* 0x001fca00078e0242 */
[----:B------:R0:W4:Y:S02]  /*44d0*/  @!P0 LDG.E.U16 R84, desc[UR12][R4.64] ;  /* 0x0000000c04548981 */ /* 0x000124000c1e1500 */
[----:B0-----:R-:W-:Y:S01]  /*44e0*/  IMAD.WIDE R4, R0, 0x2, R74 ;  /* 0x0000000200047825 */ /* 0x001fe200078e024a */
[----:B------:R-:W-:-:S06]  /*44f0*/  PRMT R76, RZ, 0x7610, R76 ;  /* 0x00007610ff4c7816 */ /* 0x000fcc000000004c */
[----:B------:R0:W4:Y:S02]  /*4500*/  @!P0 LDG.E.U16 R76, desc[UR12][R4.64] ;  /* 0x0000000c044c8981 */ /* 0x000124000c1e1500 */
[----:B0-----:R-:W-:-:S04]  /*4510*/  LOP3.LUT R4, R114, 0x180, RZ, 0xc0, !PT ;  /* 0x0000018072047812 */ /* 0x001fc800078ec0ff */
[----:B------:R-:W-:Y:S02]  /*4520*/  SHF.R.U32.HI R4, RZ, 0x3, R4 ;  /* 0x00000003ff047819 */ /* 0x000fe40000011604 */
[----:B------:R-:W-:Y:S02]  /*4530*/  PRMT R85, RZ, 0x7610, R85 ;  /* 0x00007610ff557816 */ /* 0x000fe40000000055 */
[-C--:B------:R-:W-:Y:S02]  /*4540*/  LOP3.LUT R59, R59, R58.reuse, RZ, 0x3c, !PT ;  /* 0x0000003a3b3b7212 */ /* 0x080fe400078e3cff */
[----:B------:R-:W-:Y:S02]  /*4550*/  PRMT R77, RZ, 0x7610, R77 ;  /* 0x00007610ff4d7816 */ /* 0x000fe4000000004d */
[----:B------:R-:W-:Y:S02]  /*4560*/  LOP3.LUT R58, R59, R58, RZ, 0x3c, !PT ;  /* 0x0000003a3b3a7212 */ /* 0x000fe400078e3cff */
[----:B------:R-:W-:-:S02]  /*4570*/  LOP3.LUT R69, R69, R68, RZ, 0x3c, !PT ;  /* 0x0000004445457212 */ /* 0x000fc400078e3cff */
[----:B------:R-:W-:Y:S02]  /*4580*/  LOP3.LUT R59, R59, R58, RZ, 0x3c, !PT ;  /* 0x0000003a3b3b7212 */ /* 0x000fe400078e3cff */
[----:B------:R-:W-:Y:S02]  /*4590*/  LOP3.LUT R68, R69, R68, RZ, 0x3c, !PT ;  /* 0x0000004445447212 */ /* 0x000fe400078e3cff */
[----:B------:R-:W-:Y:S01]  /*45a0*/  LOP3.LUT R65, R65, R64, RZ, 0x3c, !PT ;  /* 0x0000004041417212 */ /* 0x000fe200078e3cff */
[----:B-----5:R-:W-:Y:S04]  /*45b0*/  STL [R1+0x130], R82 ;  /* 0x0001305201007387 */ /* 0x020fe80000100800 */
[----:B------:R0:W-:Y:S04]  /*45c0*/  STL [R1+0x138], R78 ;  /* 0x0001384e01007387 */ /* 0x0001e80000100800 */
[----:B------:R-:W-:Y:S04]  /*45d0*/  STL [R1+0x134], R79 ;  /* 0x0001344f01007387 */ /* 0x000fe80000100800 */
[----:B--2---:R-:W-:Y:S04]  /*45e0*/  STL [R1+0x13c], R83 ;  /* 0x00013c5301007387 */ /* 0x004fe80000100800 */
[----:B---3--:R-:W-:Y:S04]  /*45f0*/  STL [R1+0x4], R16 ;  /* 0x0000041001007387 */ /* 0x008fe80000100800 */
[----:B------:R-:W-:Y:S04]  /*4600*/  STL [R1+0x144], R66 ;  /* 0x0001444201007387 */ /* 0x000fe80000100800 */
[----:B------:R-:W-:Y:S04]  /*4610*/  STL [R1+0x140], R67 ;  /* 0x0001404301007387 */ /* 0x000fe80000100800 */
[----:B------:R1:W-:Y:S04]  /*4620*/  STL.64 [R1+0x148], R74 ;  /* 0x0001484a01007387 */ /* 0x0003e80000100a00 */
[----:B----4-:R2:W-:Y:S04]  /*4630*/  STL [R1], R3 ;  /* 0x0000000301007387 */ /* 0x0105e80000100800 */
[----:B0-----:R-:W3:Y:S04]  /*4640*/  LDL.LU R78, [R1+0x14] ;  /* 0x00001400014e7983 */ /* 0x001ee80000300800 */
[----:B-1----:R-:W4:Y:S04]  /*4650*/  LDL.LU R75, [R1+0x18] ;  /* 0x00001800014b7983 */ /* 0x002f280000300800 */
[----:B------:R-:W5:Y:S04]  /*4660*/  LDL.LU R74, [R1+0x2c] ;  /* 0x00002c00014a7983 */ /* 0x000f680000300800 */
[----:B------:R-:W3:Y:S04]  /*4670*/  LDL.LU R67, [R1+0x30] ;  /* 0x0000300001437983 */ /* 0x000ee80000300800 */
[----:B------:R-:W3:Y:S01]  /*4680*/  LDL.LU R66, [R1+0x34] ;  /* 0x0000340001427983 */ /* 0x000ee20000300800 */
[----:B--2---:R-:W-:-:S05]  /*4690*/  IMAD.SHL.U32 R3, R114, 0x2, RZ ;  /* 0x0000000272037824 */ /* 0x004fca00078e00ff */
[----:B------:R-:W-:-:S04]  /*46a0*/  LOP3.LUT R3, R3, 0x7e, RZ, 0xc0, !PT ;  /* 0x0000007e03037812 */ /* 0x000fc800078ec0ff */
[----:B------:R-:W-:-:S04]  /*46b0*/  LOP3.LUT R3, R3, 0x180, R114, 0xf8, !PT ;  /* 0x0000018003037812 */ /* 0x000fc800078ef872 */
[----:B------:R-:W-:Y:S01]  /*46c0*/  LOP3.LUT R3, R3, R4, RZ, 0x3c, !PT ;  /* 0x0000000403037212 */ /* 0x000fe200078e3cff */
[----:B------:R-:W-:-:S05]  /*46d0*/  IMAD.SHL.U32 R4, R114, 0x100, RZ ;  /* 0x0000010072047824 */ /* 0x000fca00078e00ff */
[----:B------:R-:W-:Y:S01]  /*46e0*/  LOP3.LUT R3, R3, 0x4000, R4, 0xf8, !PT ;  /* 0x0000400003037812 */ /* 0x000fe200078ef804 */
[----:B------:R-:W-:-:S05]  /*46f0*/  IMAD.WIDE R4, R0, 0x2, R72 ;  /* 0x0000000200047825 */ /* 0x000fca00078e0248 */
[----:B------:R0:W2:Y:S01]  /*4700*/  @!P0 LDG.E.U16 R85, desc[UR12][R4.64] ;  /* 0x0000000c04558981 */ /* 0x0000a2000c1e1500 */
[----:B------:R-:W-:-:S03]  /*4710*/  LOP3.LUT R69, R69, R68, RZ, 0x3c, !PT ;  /* 0x0000004445457212 */ /* 0x000fc600078e3cff */
[----:B------:R-:W-:Y:S01]  /*4720*/  STS.U16 [R3+UR6], R7 ;  /* 0x0000000703007988 */ /* 0x000fe20008000406 */
[----:B0-----:R-:W-:-:S03]  /*4730*/  IMAD.WIDE R4, R0, 0x2, R70 ;  /* 0x0000000200047825 */ /* 0x001fc600078e0246 */
[----:B------:R0:W-:Y:S04]  /*4740*/  STS.U16 [R3+UR6+0x400], R6 ;  /* 0x0004000603007988 */ /* 0x0001e80008000406 */
[----:B------:R1:W2:Y:S01]  /*4750*/  @!P0 LDG.E.U16 R77, desc[UR12][R4.64] ;  /* 0x0000000c044d8981 */ /* 0x0002a2000c1e1500 */
[----:B------:R-:W-:Y:S01]  /*4760*/  LOP3.LUT R64, R65, R64, RZ, 0x3c, !PT ;  /* 0x0000004041407212 */ /* 0x000fe200078e3cff */
[----:B0-----:R-:W-:Y:S01]  /*4770*/  IMAD.WIDE R6, R0, 0x2, R58 ;  /* 0x0000000200067825 */ /* 0x001fe200078e023a */
[----:B-1----:R-:W-:Y:S02]  /*4780*/  PRMT R4, RZ, 0x7610, R4 ;  /* 0x00007610ff047816 */ /* 0x002fe40000000004 */
[----:B------:R-:W-:Y:S02]  /*4790*/  PRMT R5, RZ, 0x7610, R5 ;  /* 0x00007610ff057816 */ /* 0x000fe40000000005 */
[----:B------:R-:W-:-:S02]  /*47a0*/  LOP3.LUT R63, R63, R62, RZ, 0x3c, !PT ;  /* 0x0000003e3f3f7212 */ /* 0x000fc400078e3cff */
[----:B------:R0:W2:Y:S01]  /*47b0*/  @!P0 LDG.E.U16 R4, desc[UR12][R6.64] ;  /* 0x0000000c06048981 */ /* 0x0000a2000c1e1500 */
[----:B------:R-:W-:Y:S02]  /*47c0*/  LOP3.LUT R65, R65, R64, RZ, 0x3c, !PT ;  /* 0x0000004041417212 */ /* 0x000fe400078e3cff */
[----:B------:R-:W-:Y:S01]  /*47d0*/  LOP3.LUT R62, R63, R62, RZ, 0x3c, !PT ;  /* 0x0000003e3f3e7212 */ /* 0x000fe200078e3cff */
[----:B------:R-:W-:Y:S01]  /*47e0*/  STS.U16 [R3+UR6+0x800], R9 ;  /* 0x0008000903007988 */ /* 0x000fe20008000406 */
[----:B0-----:R-:W-:-:S03]  /*47f0*/  IMAD.WIDE R6, R0, 0x2, R68 ;  /* 0x0000000200067825 */ /* 0x001fc600078e0244 */
[----:B------:R0:W-:Y:S01]  /*4800*/  STS.U16 [R3+UR6+0xc00], R8 ;  /* 0x000c000803007988 */ /* 0x0001e20008000406 */
[----:B------:R-:W-:-:S03]  /*4810*/  LOP3.LUT R63, R63, R62, RZ, 0x3c, !PT ;  /* 0x0000003e3f3f7212 */ /* 0x000fc600078e3cff */
[----:B------:R1:W2:Y:S01]  /*4820*/  @!P0 LDG.E.U16 R5, desc[UR12][R6.64] ;  /* 0x0000000c06058981 */ /* 0x0002a2000c1e1500 */
[C---:B0-----:R-:W-:Y:S01]  /*4830*/  IMAD.WIDE R8, R0.reuse, 0x2, R64 ;  /* 0x0000000200087825 */ /* 0x041fe200078e0240 */
[----:B-1----:R-:W-:Y:S02]  /*4840*/  PRMT R6, RZ, 0x7610, R6 ;  /* 0x00007610ff067816 */ /* 0x002fe40000000006 */
[----:B------:R-:W-:Y:S02]  /*4850*/  PRMT R7, RZ, 0x7610, R7 ;  /* 0x00007610ff077816 */ /* 0x000fe40000000007 */
[-C--:B------:R-:W-:Y:S02]  /*4860*/  LOP3.LUT R61, R61, R60.reuse, RZ, 0x3c, !PT ;  /* 0x0000003c3d3d7212 */ /* 0x080fe400078e3cff */
[----:B------:R0:W2:Y:S01]  /*4870*/  @!P0 LDG.E.U16 R6, desc[UR12][R8.64] ;  /* 0x0000000c08068981 */ /* 0x0000a2000c1e1500 */
[----:B------:R-:W-:Y:S01]  /*4880*/  IMAD.MOV.U32 R18, RZ, RZ, R22 ;  /* 0x000000ffff127224 */ /* 0x000fe200078e0016 */
[----:B------:R-:W-:Y:S01]  /*4890*/  LOP3.LUT R60, R61, R60, RZ, 0x3c, !PT ;  /* 0x0000003c3d3c7212 */ /* 0x000fe200078e3cff */
[----:B------:R-:W-:Y:S01]  /*48a0*/  IMAD.MOV.U32 R19, RZ, RZ, R21 ;  /* 0x000000ffff137224 */ /* 0x000fe200078e0015 */
[----:B------:R-:W-:Y:S01]  /*48b0*/  STS.U16 [R3+UR6+0x1000], R11 ;  /* 0x0010000b03007988 */ /* 0x000fe20008000406 */
[----:B0-----:R-:W-:-:S03]  /*48c0*/  IMAD.WIDE R8, R0, 0x2, R62 ;  /* 0x0000000200087825 */ /* 0x001fc600078e023e */
[----:B------:R0:W-:Y:S01]  /*48d0*/  STS.U16 [R3+UR6+0x1400], R10 ;  /* 0x0014000a03007988 */ /* 0x0001e20008000406 */
[----:B------:R-:W-:-:S03]  /*48e0*/  LOP3.LUT R57, R57, R56, RZ, 0x3c, !PT ;  /* 0x0000003839397212 */ /* 0x000fc600078e3cff */
[----:B------:R1:W2:Y:S01]  /*48f0*/  @!P0 LDG.E.U16 R7, desc[UR12][R8.64] ;  /* 0x0000000c08078981 */ /* 0x0002a2000c1e1500 */
[----:B------:R-:W-:Y:S01]  /*4900*/  LOP3.LUT R61, R61, R60, RZ, 0x3c, !PT ;  /* 0x0000003c3d3d7212 */ /* 0x000fe200078e3cff */
[----:B0-----:R-:W-:Y:S01]  /*4910*/  IMAD.WIDE R10, R0, 0x2, R18 ;  /* 0x00000002000a7825 */ /* 0x001fe200078e0212 */
[----:B-1----:R-:W-:Y:S02]  /*4920*/  PRMT R8, RZ, 0x7610, R8 ;  /* 0x00007610ff087816 */ /* 0x002fe40000000008 */
[C---:B------:R-:W-:Y:S02]  /*4930*/  LOP3.LUT R56, R57.reuse, R56, RZ, 0x3c, !PT ;  /* 0x0000003839387212 */ /* 0x040fe400078e3cff */
[----:B------:R-:W-:Y:S02]  /*4940*/  PRMT R9, RZ, 0x7610, R9 ;  /* 0x00007610ff097816 */ /* 0x000fe40000000009 */
[----:B------:R0:W2:Y:S01]  /*4950*/  @!P0 LDG.E.U16 R8, desc[UR12][R10.64] ;  /* 0x0000000c0a088981 */ /* 0x0000a2000c1e1500 */
[----:B------:R-:W-:-:S03]  /*4960*/  LOP3.LUT R57, R57, R56, RZ, 0x3c, !PT ;  /* 0x0000003839397212 */ /* 0x000fc600078e3cff */
[----:B------:R-:W-:Y:S01]  /*4970*/  STS.U16 [R3+UR6+0x1800], R13 ;  /* 0x0018000d03007988 */ /* 0x000fe20008000406 */
[----:B0-----:R-:W-:-:S03]  /*4980*/  IMAD.WIDE R10, R0, 0x2, R60 ;  /* 0x00000002000a7825 */ /* 0x001fc600078e023c */
[----:B------:R0:W-:Y:S04]  /*4990*/  STS.U16 [R3+UR6+0x1c00], R12 ;  /* 0x001c000c03007988 */ /* 0x0001e80008000406 */
[----:B------:R1:W2:Y:S01]  /*49a0*/  @!P0 LDG.E.U16 R9, desc[UR12][R10.64] ;  /* 0x0000000c0a098981 */ /* 0x0002a2000c1e1500 */
[----:B------:R-:W-:Y:S02]  /*49b0*/  IMAD.MOV.U32 R22, RZ, RZ, R87 ;  /* 0x000000ffff167224 */ /* 0x000fe400078e0057 */
[----:B0-----:R-:W-:Y:S01]  /*49c0*/  IMAD.WIDE R12, R0, 0x2, R56 ;  /* 0x00000002000c7825 */ /* 0x001fe200078e0238 */
[----:B-1----:R-:W-:Y:S02]  /*49d0*/  PRMT R10, RZ, 0x7610, R10 ;  /* 0x00007610ff0a7816 */ /* 0x002fe4000000000a */
[----:B------:R-:W-:Y:S01]  /*49e0*/  PRMT R11, RZ, 0x7610, R11 ;  /* 0x00007610ff0b7816 */ /* 0x000fe2000000000b */
[----:B------:R0:W-:Y:S04]  /*49f0*/  STS.U16 [R3+UR6+0x2000], R15 ;  /* 0x0020000f03007988 */ /* 0x0001e80008000406 */
[----:B------:R1:W2:Y:S04]  /*4a00*/  @!P0 LDG.E.U16 R10, desc[UR12][R12.64] ;  /* 0x0000000c0c0a8981 */ /* 0x0002a8000c1e1500 */
[----:B------:R1:W-:Y:S01]  /*4a10*/  STS.U16 [R3+UR6+0x2400], R14 ;  /* 0x0024000e03007988 */ /* 0x0003e20008000406 */
[----:B0-----:R-:W-:-:S02]  /*4a20*/  IMAD.MOV.U32 R15, RZ, RZ, R91 ;  /* 0x000000ffff0f7224 */ /* 0x001fc400078e005b */
[----:B-1----:R-:W-:-:S04]  /*4a30*/  IMAD.WIDE R12, R0, 0x2, R22 ;  /* 0x00000002000c7825 */ /* 0x002fc800078e0216 */
[----:B------:R-:W-:Y:S01]  /*4a40*/  IMAD.MOV.U32 R14, RZ, RZ, R93 ;  /* 0x000000ffff0e7224 */ /* 0x000fe200078e005d */
[----:B------:R0:W2:Y:S01]  /*4a50*/  @!P0 LDG.E.U16 R11, desc[UR12][R12.64] ;  /* 0x0000000c0c0b8981 */ /* 0x0000a2000c1e1500 */
[----:B------:R-:W-:Y:S02]  /*4a60*/  IMAD.MOV.U32 R21, RZ, RZ, R95 ;  /* 0x000000ffff157224 */ /* 0x000fe400078e005f */
[----:B------:R-:W-:Y:S01]  /*4a70*/  IMAD.WIDE R16, R0, 0x2, R14 ;  /* 0x0000000200107825 */ /* 0x000fe200078e020e */
[----:B------:R1:W-:Y:S01]  /*4a80*/  STS.U16 [R3+UR6+0x2800], R20 ;  /* 0x0028001403007988 */ /* 0x0003e20008000406 */
[----:B0-----:R-:W-:Y:S02]  /*4a90*/  PRMT R12, RZ, 0x7610, R12 ;  /* 0x00007610ff0c7816 */ /* 0x001fe4000000000c */
[----:B-1----:R-:W-:Y:S01]  /*4aa0*/  IMAD.MOV.U32 R20, RZ, RZ, R97 ;  /* 0x000000ffff147224 */ /* 0x002fe200078e0061 */
[----:B------:R-:W-:-:S03]  /*4ab0*/  PRMT R13, RZ, 0x7610, R13 ;  /* 0x00007610ff0d7816 */ /* 0x000fc6000000000d */
[----:B------:R0:W2:Y:S01]  /*4ac0*/  @!P0 LDG.E.U16 R12, desc[UR12][R16.64] ;  /* 0x0000000c100c8981 */ /* 0x0000a2000c1e1500 */
[----:B------:R-:W-:Y:S01]  /*4ad0*/  PRMT R112, RZ, 0x7610, R112 ;  /* 0x00007610ff707816 */ /* 0x000fe20000000070 */
[----:B0-----:R-:W-:Y:S02]  /*4ae0*/  IMAD.WIDE R16, R0, 0x2, R20 ;  /* 0x0000000200107825 */ /* 0x001fe400078e0214 */
[----:B------:R0:W-:Y:S04]  /*4af0*/  STS.U16 [R3+UR6+0x2c00], R86 ;  /* 0x002c005603007988 */ /* 0x0001e80008000406 */
[----:B------:R1:W2:Y:S01]  /*4b00*/  @!P0 LDG.E.U16 R13, desc[UR12][R16.64] ;  /* 0x0000000c100d8981 */ /* 0x0002a2000c1e1500 */
[----:B------:R-:W-:Y:S02]  /*4b10*/  IMAD.MOV.U32 R91, RZ, RZ, R111 ;  /* 0x000000ffff5b7224 */ /* 0x000fe400078e006f */
[----:B-1----:R-:W-:-:S02]  /*4b20*/  IMAD.MOV.U32 R16, RZ, RZ, R101 ;  /* 0x000000ffff107224 */ /* 0x002fc400078e0065 */
[----:B------:R-:W-:Y:S02]  /*4b30*/  IMAD.MOV.U32 R17, RZ, RZ, R99 ;  /* 0x000000ffff117224 */ /* 0x000fe400078e0063 */
[----:B0-----:R-:W-:Y:S01]  /*4b40*/  IMAD.WIDE R86, R0, 0x2, R16 ;  /* 0x0000000200567825 */ /* 0x001fe200078e0210 */
[----:B------:R-:W-:Y:S04]  /*4b50*/  STL.64 [R1+0x150], R72 ;  /* 0x0001504801007387 */ /* 0x000fe80000100a00 */
[----:B------:R0:W2:Y:S04]  /*4b60*/  @!P0 LDG.E.U16 R112, desc[UR12][R86.64] ;  /* 0x0000000c56708981 */ /* 0x0000a8000c1e1500 */
[----:B------:R-:W2:Y:S01]  /*4b70*/  LDL.LU R111, [R1+0x38] ;  /* 0x00003800016f7983 */ /* 0x000ea20000300800 */
[----:B0-----:R-:W-:-:S03]  /*4b80*/  IMAD.MOV.U32 R86, RZ, RZ, R105 ;  /* 0x000000ffff567224 */ /* 0x001fc600078e0069 */
[----:B------:R-:W2:Y:S04]  /*4b90*/  LDL.LU R105, [R1+0x3c] ;  /* 0x00003c0001697983 */ /* 0x000ea80000300800 */
[----:B------:R0:W-:Y:S04]  /*4ba0*/  STS.U16 [R3+UR6+0x3400], R88 ;  /* 0x0034005803007988 */ /* 0x0001e80008000406 */
[----:B------:R1:W-:Y:S01]  /*4bb0*/  STS.U16 [R3+UR6+0x3000], R89 ;  /* 0x0030005903007988 */ /* 0x0003e20008000406 */
[----:B0-----:R-:W-:-:S03]  /*4bc0*/  IMAD.MOV.U32 R88, RZ, RZ, R109 ;  /* 0x000000ffff587224 */ /* 0x001fc600078e006d */
[----:B------:R-:W2:Y:S01]  /*4bd0*/  LDL.LU R109, [R1+0x40] ;  /* 0x00004000016d7983 */ /* 0x000ea20000300800 */
[----:B-1----:R-:W-:-:S03]  /*4be0*/  IMAD.MOV.U32 R89, RZ, RZ, R107 ;  /* 0x000000ffff597224 */ /* 0x002fc600078e006b */
[----:B------:R-:W2:Y:S04]  /*4bf0*/  LDL.LU R107, [R1+0x44] ;  /* 0x00004400016b7983 */ /* 0x000ea80000300800 */
[----:B------:R-:W-:Y:S04]  /*4c00*/  STS.U16 [R3+UR6+0x3800], R90 ;  /* 0x0038005a03007988 */ /* 0x000fe80008000406 */
[----:B------:R-:W-:Y:S04]  /*4c10*/  STS.U16 [R3+UR6+0x3c00], R92 ;  /* 0x003c005c03007988 */ /* 0x000fe80008000406 */
[----:B------:R-:W2:Y:S04]  /*4c20*/  LDL.LU R73, [R1+0x48] ;  /* 0x0000480001497983 */ /* 0x000ea80000300800 */
[----:B------:R5:W-:Y:S04]  /*4c30*/  STS.U16 [R2+UR6+0xe00], R100 ;  /* 0x000e006402007988 */ /* 0x000be80008000406 */
[----:B------:R-:W2:Y:S01]  /*4c40*/  LDL.LU R72, [R1+0x4c] ;  /* 0x00004c0001487983 */ /* 0x000ea20000300800 */
[----:B------:R-:W-:-:S03]  /*4c50*/  IMAD.MOV.U32 R87, RZ, RZ, R103 ;  /* 0x000000ffff577224 */ /* 0x000fc600078e0067 */
[----:B------:R0:W-:Y:S01]  /*4c60*/  STS.U16 [R2+UR6+0x1200], R102 ;  /* 0x0012006602007988 */ /* 0x0001e20008000406 */
[----:B----4-:R-:W-:-:S03]  /*4c70*/  IMAD.MOV.U32 R101, RZ, RZ, R75 ;  /* 0x000000ffff657224 */ /* 0x010fc600078e004b */
[----:B------:R-:W4:Y:S01]  /*4c80*/  LDL.LU R75, [R1+0x50] ;  /* 0x00005000014b7983 */ /* 0x000f220000300800 */
[----:B-----5:R-:W-:-:S03]  /*4c90*/  IMAD.MOV.U32 R100, RZ, RZ, R74 ;  /* 0x000000ffff647224 */ /* 0x020fc600078e004a */
[----:B------:R-:W5:Y:S01]  /*4ca0*/  LDL.LU R74, [R1+0x54] ;  /* 0x00005400014a7983 */ /* 0x000f620000300800 */
[----:B---3--:R-:W-:-:S03]  /*4cb0*/  IMAD.MOV.U32 R103, RZ, RZ, R67 ;  /* 0x000000ffff677224 */ /* 0x008fc600078e0043 */
[----:B------:R1:W-:Y:S01]  /*4cc0*/  STS.U16 [R2+UR6+0xa00], R98 ;  /* 0x000a006202007988 */ /* 0x0003e20008000406 */
[----:B0-----:R-:W-:-:S03]  /*4cd0*/  IMAD.MOV.U32 R102, RZ, RZ, R66 ;  /* 0x000000ffff667224 */ /* 0x001fc600078e0042 */
[----:B------:R-:W3:Y:S04]  /*4ce0*/  LDL.LU R66, [R1+0x24] ;  /* 0x0000240001427983 */ /* 0x000ee80000300800 */
[----:B------:R-:W3:Y:S01]  /*4cf0*/  LDL.LU R67, [R1+0x20] ;  /* 0x0000200001437983 */ /* 0x000ee20000300800 */
[----:B-1----:R-:W-:-:S03]  /*4d00*/  IMAD.MOV.U32 R98, RZ, RZ, R78 ;  /* 0x000000ffff627224 */ /* 0x002fc600078e004e */
[----:B------:R-:W3:Y:S04]  /*4d10*/  LDL.LU R83, [R1+0x1c] ;  /* 0x00001c0001537983 */ /* 0x000ee80000300800 */
[----:B------:R-:W3:Y:S04]  /*4d20*/  LDL.LU R78, [R1+0x10] ;  /* 0x00001000014e7983 */ /* 0x000ee80000300800 */
[----:B------:R-:W3:Y:S04]  /*4d30*/  LDL.LU R79, [R1+0xc] ;  /* 0x00000c00014f7983 */ /* 0x000ee80000300800 */
[----:B------:R-:W3:Y:S01]  /*4d40*/  LDL.LU R82, [R1+0x8] ;  /* 0x0000080001527983 */ /* 0x000ee20000300800 */
[----:B------:R-:W-:Y:S01]  /*4d50*/  PRMT R113, RZ, 0x7610, R113 ;  /* 0x00007610ff717816 */ /* 0x000fe20000000071 */
[----:B------:R-:W-:-:S04]  /*4d60*/  IMAD.WIDE R114, R0, 0x2, R86 ;  /* 0x0000000200727825 */ /* 0x000fc800078e0256 */
[----:B------:R-:W-:Y:S01]  /*4d70*/  IMAD.WIDE R116, R0, 0x2, R88 ;  /* 0x0000000200747825 */ /* 0x000fe200078e0258 */
[----:B------:R0:W3:Y:S03]  /*4d80*/  @!P0 LDG.E.U16 R113, desc[UR12][R114.64] ;  /* 0x0000000c72718981 */ /* 0x0000e6000c1e1500 */
[----:B------:R-:W-:Y:S02]  /*4d90*/  IMAD.MOV.U32 R90, RZ, RZ, R118 ;  /* 0x000000ffff5a7224 */ /* 0x000fe400078e0076 */
[----:B------:R-:W-:Y:S02]  /*4da0*/  IMAD.MOV.U32 R92, RZ, RZ, R120 ;  /* 0x000000ffff5c7224 */ /* 0x000fe400078e0078 */
[----:B------:R-:W-:Y:S01]  /*4db0*/  IMAD.MOV.U32 R93, RZ, RZ, R119 ;  /* 0x000000ffff5d7224 */ /* 0x000fe200078e0077 */
[----:B------:R1:W-:Y:S01]  /*4dc0*/  STS.U16 [R2+UR6+0x200], R94 ;  /* 0x0002005e02007988 */ /* 0x0003e20008000406 */
[----:B0-----:R-:W-:-:S02]  /*4dd0*/  PRMT R114, RZ, 0x7610, R114 ;  /* 0x00007610ff727816 */ /* 0x001fc40000000072 */
[----:B------:R-:W-:Y:S01]  /*4de0*/  PRMT R115, RZ, 0x7610, R115 ;  /* 0x00007610ff737816 */ /* 0x000fe20000000073 */
[----:B------:R-:W-:Y:S01]  /*4df0*/  IMAD.MOV.U32 R95, RZ, RZ, R121 ;  /* 0x000000ffff5f7224 */ /* 0x000fe200078e0079 */
[----:B------:R0:W-:Y:S04]  /*4e00*/  STS.U16 [R2+UR6+0x600], R96 ;  /* 0x0006006002007988 */ /* 0x0001e80008000406 */
[----:B------:R1:W3:Y:S01]  /*4e10*/  @!P0 LDG.E.U16 R114, desc[UR12][R116.64] ;  /* 0x0000000c74728981 */ /* 0x0002e2000c1e1500 */
[----:B------:R-:W-:-:S04]  /*4e20*/  IMAD.WIDE R118, R0, 0x2, R92 ;  /* 0x0000000200767825 */ /* 0x000fc800078e025c */
[----:B------:R-:W-:Y:S02]  /*4e30*/  IMAD.MOV.U32 R97, RZ, RZ, R123 ;  /* 0x000000ffff617224 */ /* 0x000fe400078e007b */
[----:B------:R-:W-:Y:S01]  /*4e40*/  IMAD.MOV.U32 R99, RZ, RZ, R125 ;  /* 0x000000ffff637224 */ /* 0x000fe200078e007d */
[----:B------:R2:W-:Y:S01]  /*4e50*/  STS.U16 [R2+UR6+0x1600], R104 ;  /* 0x0016006802007988 */ /* 0x0005e20008000406 */
[----:B-1----:R-:W-:-:S03]  /*4e60*/  IMAD.WIDE R116, R0, 0x2, R90 ;  /* 0x0000000200747825 */ /* 0x002fc600078e025a */
[----:B------:R1:W-:Y:S04]  /*4e70*/  STS.U16 [R2+UR6+0x1a00], R106 ;  /* 0x001a006a02007988 */ /* 0x0003e80008000406 */
[----:B------:R0:W3:Y:S01]  /*4e80*/  @!P0 LDG.E.U16 R115, desc[UR12][R116.64] ;  /* 0x0000000c74738981 */ /* 0x0000e2000c1e1500 */
[----:B------:R-:W-:-:S03]  /*4e90*/  IMAD.MOV.U32 R94, RZ, RZ, R122 ;  /* 0x000000ffff5e7224 */ /* 0x000fc600078e007a */
[----:B------:R1:W-:Y:S04]  /*4ea0*/  STS.U16 [R2+UR6+0x1e00], R108 ;  /* 0x001e006c02007988 */ /* 0x0003e80008000406 */
[----:B------:R5:W-:Y:S01]  /*4eb0*/  STS.U16 [R2+UR6+0x2200], R110 ;  /* 0x0022006e02007988 */ /* 0x000be20008000406 */
[----:B0-----:R-:W-:Y:S02]  /*4ec0*/  PRMT R116, RZ, 0x7610, R116 ;  /* 0x00007610ff747816 */ /* 0x001fe40000000074 */
[----:B------:R-:W-:Y:S01]  /*4ed0*/  PRMT R117, RZ, 0x7610, R117 ;  /* 0x00007610ff757816 */ /* 0x000fe20000000075 */
[----:B------:R-:W3:Y:S04]  /*4ee0*/  LDL.LU R80, [R1+0x4] ;  /* 0x0000040001507983 */ /* 0x000ee80000300800 */
[----:B------:R0:W3:Y:S01]  /*4ef0*/  @!P0 LDG.E.U16 R116, desc[UR12][R118.64] ;  /* 0x0000000c76748981 */ /* 0x0000e2000c1e1500 */
[----:B------:R-:W-:-:S02]  /*4f00*/  IMAD.MOV.U32 R96, RZ, RZ, R124 ;  /* 0x000000ffff607224 */ /* 0x000fc400078e007c */
[C---:B------:R-:W-:Y:S01]  /*4f10*/  IMAD.WIDE R122, R0.reuse, 0x2, R100 ;  /* 0x00000002007a7825 */ /* 0x040fe200078e0264 */
[----:B------:R-:W3:Y:S03]  /*4f20*/  LDL.LU R81, [R1] ;  /* 0x0000000001517983 */ /* 0x000ee60000300800 */
[----:B0-----:R-:W-:-:S05]  /*4f30*/  IMAD.WIDE R118, R0, 0x2, R94 ;  /* 0x0000000200767825 */ /* 0x001fca00078e025e */
[----:B------:R0:W3:Y:S01]  /*4f40*/  @!P0 LDG.E.U16 R117, desc[UR12][R118.64] ;  /* 0x0000000c76758981 */ /* 0x0000e2000c1e1500 */
[----:B------:R-:W-:Y:S01]  /*4f50*/  IMAD.WIDE R120, R0, 0x2, R96 ;  /* 0x0000000200787825 */ /* 0x000fe200078e0260 */
[----:B0-----:R-:W-:Y:S02]  /*4f60*/  PRMT R118, RZ, 0x7610, R118 ;  /* 0x00007610ff767816 */ /* 0x001fe40000000076 */
[----:B------:R-:W-:-:S04]  /*4f70*/  PRMT R119, RZ, 0x7610, R119 ;  /* 0x00007610ff777816 */ /* 0x000fc80000000077 */
[----:B------:R0:W3:Y:S02]  /*4f80*/  @!P0 LDG.E.U16 R118, desc[UR12][R120.64] ;  /* 0x0000000c78768981 */ /* 0x0000e4000c1e1500 */
[----:B0-----:R-:W-:-:S05]  /*4f90*/  IMAD.WIDE R120, R0, 0x2, R98 ;  /* 0x0000000200787825 */ /* 0x001fca00078e0262 */
[----:B------:R0:W3:Y:S02]  /*4fa0*/  @!P0 LDG.E.U16 R119, desc[UR12][R120.64] ;  /* 0x0000000c78778981 */ /* 0x0000e4000c1e1500 */
[----:B0-----:R-:W-:Y:S02]  /*4fb0*/  PRMT R120, RZ, 0x7610, R120 ;  /* 0x00007610ff787816 */ /* 0x001fe40000000078 */
[----:B------:R-:W-:-:S04]  /*4fc0*/  PRMT R121, RZ, 0x7610, R121 ;  /* 0x00007610ff797816 */ /* 0x000fc80000000079 */
[----:B------:R0:W3:Y:S02]  /*4fd0*/  @!P0 LDG.E.U16 R120, desc[UR12][R122.64] ;  /* 0x0000000c7a788981 */ /* 0x0000e4000c1e1500 */
[----:B0-----:R-:W-:-:S05]  /*4fe0*/  IMAD.WIDE R122, R0, 0x2, R102 ;  /* 0x00000002007a7825 */ /* 0x001fca00078e0266 */
[----:B------:R0:W3:Y:S02]  /*4ff0*/  @!P0 LDG.E.U16 R121, desc[UR12][R122.64] ;  /* 0x0000000c7a798981 */ /* 0x0000e4000c1e1500 */
[----:B0-----:R-:W-:Y:S02]  /*5000*/  PRMT R122, RZ, 0x7610, R122 ;  /* 0x00007610ff7a7816 */ /* 0x001fe4000000007a */
[----:B------:R-:W-:Y:S01]  /*5010*/  PRMT R123, RZ, 0x7610, R123 ;  /* 0x00007610ff7b7816 */ /* 0x000fe2000000007b */
[----:B--2---:R-:W-:Y:S02]  /*5020*/  IMAD.MOV.U32 R104, RZ, RZ, R105 ;  /* 0x000000ffff687224 */ /* 0x004fe400078e0069 */
[----:B------:R-:W-:Y:S02]  /*5030*/  IMAD.MOV.U32 R105, RZ, RZ, R111 ;  /* 0x000000ffff697224 */ /* 0x000fe400078e006f */
[----:B------:R-:W-:-:S05]  /*5040*/  IMAD.WIDE R124, R0, 0x2, R104 ;  /* 0x00000002007c7825 */ /* 0x000fca00078e0268 */
[----:B------:R0:W2:Y:S01]  /*5050*/  @!P0 LDG.E.U16 R122, desc[UR12][R124.64] ;  /* 0x0000000c7c7a8981 */ /* 0x0000a2000c1e1500 */
[----:B-1----:R-:W-:Y:S02]  /*5060*/  IMAD.MOV.U32 R106, RZ, RZ, R107 ;  /* 0x000000ffff6a7224 */ /* 0x002fe400078e006b */
[----:B------:R-:W-:Y:S02]  /*5070*/  IMAD.MOV.U32 R107, RZ, RZ, R109 ;  /* 0x000000ffff6b7224 */ /* 0x000fe400078e006d */
[----:B0-----:R-:W-:-:S05]  /*5080*/  IMAD.WIDE R124, R0, 0x2, R106 ;  /* 0x00000002007c7825 */ /* 0x001fca00078e026a */
[----:B------:R0:W2:Y:S01]  /*5090*/  @!P0 LDG.E.U16 R123, desc[UR12][R124.64] ;  /* 0x0000000c7c7b8981 */ /* 0x0000a2000c1e1500 */
[----:B------:R-:W-:Y:S02]  /*50a0*/  IMAD.MOV.U32 R109, RZ, RZ, R73 ;  /* 0x000000ffff6d7224 */ /* 0x000fe400078e0049 */
[----:B------:R-:W-:Y:S01]  /*50b0*/  IMAD.MOV.U32 R108, RZ, RZ, R72 ;  /* 0x000000ffff6c7224 */ /* 0x000fe200078e0048 */
[----:B0-----:R-:W-:Y:S02]  /*50c0*/  PRMT R124, RZ, 0x7610, R124 ;  /* 0x00007610ff7c7816 */ /* 0x001fe4000000007c */
[----:B------:R-:W-:Y:S01]  /*50d0*/  PRMT R125, RZ, 0x7610, R125 ;  /* 0x00007610ff7d7816 */ /* 0x000fe2000000007d */
[----:B------:R-:W-:-:S05]  /*50e0*/  IMAD.WIDE R72, R0, 0x2, R108 ;  /* 0x0000000200487825 */ /* 0x000fca00078e026c */
[----:B------:R-:W2:Y:S04]  /*50f0*/  @!P0 LDG.E.U16 R124, desc[UR12][R72.64] ;  /* 0x0000000c487c8981 */ /* 0x000ea8000c1e1500 */
[----:B------:R-:W2:Y:S01]  /*5100*/  LDL.LU.64 R72, [R1+0x150] ;  /* 0x0001500001487983 */ /* 0x000ea20000300a00 */
[----:B----4-:R-:W-:Y:S02]  /*5110*/  IMAD.MOV.U32 R111, RZ, RZ, R75 ;  /* 0x000000ffff6f7224 */ /* 0x010fe400078e004b */
[----:B-----5:R-:W-:-:S04]  /*5120*/  IMAD.MOV.U32 R110, RZ, RZ, R74 ;  /* 0x000000ffff6e7224 */ /* 0x020fc800078e004a */
[----:B------:R-:W-:Y:S01]  /*5130*/  IMAD.WIDE R74, R0, 0x2, R110 ;  /* 0x00000002004a7825 */ /* 0x000fe200078e026e */
[----:B---3--:R0:W-:Y:S04]  /*5140*/  STS.U16 [R2+UR6+0x2600], R66 ;  /* 0x0026004202007988 */ /* 0x0081e80008000406 */
[----:B------:R-:W3:Y:S04]  /*5150*/  @!P0 LDG.E.U16 R125, desc[UR12][R74.64] ;  /* 0x0000000c4a7d8981 */ /* 0x000ee8000c1e1500 */
[----:B------:R1:W-:Y:S04]  /*5160*/  STS.U16 [R2+UR6+0x2a00], R67 ;  /* 0x002a004302007988 */ /* 0x0003e80008000406 */
[----:B------:R4:W-:Y:S04]  /*5170*/  STS.U16 [R2+UR6+0x2e00], R83 ;  /* 0x002e005302007988 */ /* 0x0009e80008000406 */
[----:B------:R-:W5:Y:S04]  /*5180*/  LDL.LU.64 R74, [R1+0x148] ;  /* 0x00014800014a7983 */ /* 0x000f680000300a00 */
[----:B0-----:R-:W5:Y:S04]  /*5190*/  LDL.LU R66, [R1+0x144] ;  /* 0x0001440001427983 */ /* 0x001f680000300800 */
[----:B-1----:R-:W5:Y:S04]  /*51a0*/  LDL.LU R67, [R1+0x140] ;  /* 0x0001400001437983 */ /* 0x002f680000300800 */
[----:B----4-:R-:W4:Y:S04]  /*51b0*/  LDL.LU R83, [R1+0x13c] ;  /* 0x00013c0001537983 */ /* 0x010f280000300800 */
[----:B------:R0:W-:Y:S04]  /*51c0*/  STS.U16 [R2+UR6+0x3200], R78 ;  /* 0x0032004e02007988 */ /* 0x0001e80008000406 */
[----:B------:R1:W-:Y:S04]  /*51d0*/  STS.U16 [R2+UR6+0x3600], R79 ;  /* 0x0036004f02007988 */ /* 0x0003e80008000406 */
[----:B------:R1:W-:Y:S04]  /*51e0*/  STS.U16 [R2+UR6+0x3a00], R82 ;  /* 0x003a005202007988 */ /* 0x0003e80008000406 */
[----:B0-----:R-:W5:Y:S04]  /*51f0*/  LDL.LU R78, [R1+0x138] ;  /* 0x00013800014e7983 */ /* 0x001f680000300800 */
[----:B-1----:R-:W5:Y:S04]  /*5200*/  LDL.LU R79, [R1+0x134] ;  /* 0x00013400014f7983 */ /* 0x002f680000300800 */
[----:B------:R-:W2:Y:S04]  /*5210*/  LDL.LU R82, [R1+0x130] ;  /* 0x0001300001527983 */ /* 0x000ea80000300800 */
[----:B------:R0:W-:Y:S04]  /*5220*/  STS.U16 [R2+UR6+0x3e00], R80 ;  /* 0x003e005002007988 */ /* 0x0001e80008000406 */
[----:B------:R1:W-:Y:S04]  /*5230*/  STS.U16 [R3+UR6+0x8000], R81 ;  /* 0x0080005103007988 */ /* 0x0003e80008000406 */
[----:B0-----:R-:W5:Y:S04]  /*5240*/  LDL.LU R80, [R1+0x12c] ;  /* 0x00012c0001507983 */ /* 0x001f680000300800 */
[----:B-1----:R-:W5:Y:S04]  /*5250*/  LDL.LU R81, [R1+0x128] ;  /* 0x0001280001517983 */ /* 0x002f680000300800 */
[----:B--2---:R0:W-:Y:S04]  /*5260*/  STS.U16 [R3+UR6+0x8400], R82 ;  /* 0x0084005203007988 */ /* 0x0041e80008000406 */
[----:B0-----:R-:W2:Y:S04]  /*5270*/  LDL.LU R82, [R1+0x124] ;  /* 0x0001240001527983 */ /* 0x001ea80000300800 */
[----:B------:R-:W-:Y:S04]  /*5280*/  STS.U16 [R3+UR6+0x8800], R84 ;  /* 0x0088005403007988 */ /* 0x000fe80008000406 */
[----:B------:R-:W-:Y:S04]  /*5290*/  STS.U16 [R3+UR6+0x8c00], R85 ;  /* 0x008c005503007988 */ /* 0x000fe80008000406 */
[----:B------:R-:W-:Y:S04]  /*52a0*/  STS.U16 [R3+UR6+0x9000], R4 ;  /* 0x0090000403007988 */ /* 0x000fe80008000406 */
[----:B------:R-:W-:Y:S04]  /*52b0*/  STS.U16 [R3+UR6+0x9400], R6 ;  /* 0x0094000603007988 */ /* 0x000fe80008000406 */
[----:B------:R-:W-:Y:S04]  /*52c0*/  STS.U16 [R3+UR6+0x9800], R8 ;  /* 0x0098000803007988 */ /* 0x000fe80008000406 */
[----:B------:R0:W-:Y:S04]  /*52d0*/  STS.U16 [R3+UR6+0x9c00], R10 ;  /* 0x009c000a03007988 */ /* 0x0001e80008000406 */
[----:B------:R1:W-:Y:S04]  /*52e0*/  STS.U16 [R3+UR6+0xa000], R12 ;  /* 0x00a0000c03007988 */ /* 0x0003e80008000406 */
[----:B------:R-:W-:Y:S01]  /*52f0*/  STS.U16 [R3+UR6+0xa400], R112 ;  /* 0x00a4007003007988 */ /* 0x000fe20008000406 */
[----:B------:R-:W-:Y:S01]  /*5300*/  USHF.L.U32 UR4, UR14, 0x8, URZ ;  /* 0x000000080e047899 */ /* 0x000fe2000800063f */
[----:B0-----:R-:W0:Y:S02]  /*5310*/  LDC R10, c[0x0][0x238] ;  /* 0x00008e00ff0a7b82 */ /* 0x001e240000000800 */
[----:B------:R-:W-:Y:S04]  /*5320*/  STS.U16 [R3+UR6+0xa800], R114 ;  /* 0x00a8007203007988 */ /* 0x000fe80008000406 */
[----:B------:R-:W-:Y:S04]  /*5330*/  STS.U16 [R3+UR6+0xac00], R116 ;  /* 0x00ac007403007988 */ /* 0x000fe80008000406 */
[----:B------:R-:W-:Y:S04]  /*5340*/  STS.U16 [R3+UR6+0xb000], R118 ;  /* 0x00b0007603007988 */ /* 0x000fe80008000406 */
[----:B------:R-:W-:Y:S04]  /*5350*/  STS.U16 [R3+UR6+0xb400], R120 ;  /* 0x00b4007803007988 */ /* 0x000fe80008000406 */
[----:B------:R-:W-:Y:S04]  /*5360*/  STS.U16 [R3+UR6+0xb800], R122 ;  /* 0x00b8007a03007988 */ /* 0x000fe80008000406 */
[----:B------:R-:W-:Y:S01]  /*5370*/  STS.U16 [R3+UR6+0xbc00], R124 ;  /* 0x00bc007c03007988 */ /* 0x000fe20008000406 */
[----:B------:R-:W-:Y:S01]  /*5380*/  USHF.L.U32 UR5, UR14, 0x6, URZ ;  /* 0x000000060e057899 */ /* 0x000fe2000800063f */
[----:B-1----:R-:W1:Y:S02]  /*5390*/  LDC R12, c[0x0][0x23c] ;  /* 0x00008f00ff0c7b82 */ /* 0x002e640000000800 */
[----:B----4-:R-:W-:Y:S04]  /*53a0*/  STS.U16 [R2+UR6+0x8600], R83 ;  /* 0x0086005302007988 */ /* 0x010fe80008000406 */
[----:B------:R-:W-:Y:S04]  /*53b0*/  STS.U16 [R2+UR6+0x8a00], R76 ;  /* 0x008a004c02007988 */ /* 0x000fe80008000406 */
        /* <DEDUP_REMOVED lines=12> */
[----:B---3--:R-:W-:Y:S01]  /*5480*/  STS.U16 [R2+UR6+0xbe00], R125 ;  /* 0x00be007d02007988 */ /* 0x008fe20008000406 */
[----:B------:R-:W-:-:S02]  /*5490*/  ULOP3.LUT UR4, UR4, 0x400, URZ, 0xc0, !UPT ;  /* 0x0000040004047892 */ /* 0x000fc4000f8ec03f */
[----:B------:R-:W-:Y:S01]  /*54a0*/  ULOP3.LUT UR5, UR5, 0x200, URZ, 0xc0, !UPT ;  /* 0x0000020005057892 */ /* 0x000fe2000f8ec03f */
[----:B------:R-:W3:Y:S01]  /*54b0*/  LDL.LU R84, [R1+0x120] ;  /* 0x0001200001547983 */ /* 0x000ee20000300800 */
[----:B------:R-:W-:Y:S02]  /*54c0*/  ULEA.HI UR4, UR6, UR4, URZ, 0x1c ;  /* 0x0000000406047291 */ /* 0x000fe4000f8fe03f */
[----:B------:R-:W-:Y:S01]  /*54d0*/  ULEA.HI UR5, UR15, UR5, URZ, 0x1c ;  /* 0x000000050f057291 */ /* 0x000fe2000f8fe03f */
[----:B------:R-:W-:Y:S01]  /*54e0*/  UMOV UR9, 0x40000040 ;  /* 0x4000004000097882 */ /* 0x000fe20000000000 */
[----:B------:R-:W-:Y:S01]  /*54f0*/  ULOP3.LUT UR8, UR4, 0x3fff, URZ, 0xc0, !UPT ;  /* 0x00003fff04087892 */ /* 0x000fe2000f8ec03f */
[----:B------:R-:W-:Y:S01]  /*5500*/  UMOV UR11, 0x40000040 ;  /* 0x40000040000b7882 */ /* 0x000fe20000000000 */
[----:B------:R-:W-:Y:S01]  /*5510*/  ULOP3.LUT UR10, UR5, 0x3fff, URZ, 0xc0, !UPT ;  /* 0x00003fff050a7892 */ /* 0x000fe2000f8ec03f */
[----:B--2---:R2:W-:Y:S01]  /*5520*/  STS.U16 [R2+UR6+0x8200], R82 ;  /* 0x0082005202007988 */ /* 0x0045e20008000406 */
[----:B------:R4:W-:Y:S06]  /*5530*/  MEMBAR.ALL.CTA ;  /* 0x0000000000007992 */ /* 0x0009ec0000008000 */
[----:B----4-:R-:W4:Y:S01]  /*5540*/  FENCE.VIEW.ASYNC.S ;  /* 0x00000000000073c6 */ /* 0x010f220000000000 */
[----:B-1----:R-:W-:-:S03]  /*5550*/  IMAD.SHL.U32 R12, R12, 0x80, RZ ;  /* 0x000000800c0c7824 */ /* 0x002fc600078e00ff */
[----:B------:R-:W3:Y:S01]  /*5560*/  LDL.LU R85, [R1+0x11c] ;  /* 0x00011c0001557983 */ /* 0x000ee20000300800 */
[----:B----4-:R-:W-:Y:S06]  /*5570*/  BAR.SYNC.DEFER_BLOCKING 0x0 ;  /* 0x0000000000007b1d */ /* 0x010fec0000010000 */
[----:B------:R-:W-:Y:S01]  /*5580*/  UMOV UR4, URZ ;  /* 0x0000003f00047c82 */ /* 0x000fe20008000000 */
[----:B------:R-:W-:Y:S01]  /*5590*/  UMOV UR5, URZ ;  /* 0x0000003f00057c82 */ /* 0x000fe20008000000 */
[C---:B------:R-:W-:Y:S01]  /*55a0*/  IMAD.WIDE R110, R12.reuse, 0x2, R110 ;  /* 0x000000020c6e7825 */ /* 0x040fe200078e026e */
[----:B--2---:R-:W2:Y:S03]  /*55b0*/  LDL.LU R82, [R1+0x118] ;  /* 0x0001180001527983 */ /* 0x004ea60000300800 */
[C---:B------:R-:W-:Y:S01]  /*55c0*/  IMAD.WIDE R108, R12.reuse, 0x2, R108 ;  /* 0x000000020c6c7825 */ /* 0x040fe200078e026c */
[----:B------:R-:W2:Y:S03]  /*55d0*/  LDL.LU R83, [R1+0x114] ;  /* 0x0001140001537983 */ /* 0x000ea60000300800 */
[----:B------:R-:W-:Y:S01]  /*55e0*/  IMAD.WIDE R106, R12, 0x2, R106 ;  /* 0x000000020c6a7825 */ /* 0x000fe200078e026a */
[----:B------:R-:W4:Y:S04]  /*55f0*/  LDL.LU R76, [R1+0x110] ;  /* 0x00011000014c7983 */ /* 0x000f280000300800 */
[----:B------:R-:W4:Y:S01]  /*5600*/  LDL.LU R77, [R1+0x10c] ;  /* 0x00010c00014d7983 */ /* 0x000f220000300800 */
[----:B------:R-:W-:-:S06]  /*5610*/  WARPGROUP.ARRIVE ;  /* 0x00000000000079c5 */ /* 0x000fcc0000000000 */
[----:B------:R-:W-:Y:S01]  /*5620*/  HGMMA.64x64x16.F32.BF16 R24, gdesc[UR8].tnspA, R24 ;  /* 0x20e00000081879f0 */ /* 0x000fe20008701818 */
[----:B------:R-:W-:Y:S02]  /*5630*/  UIADD3 UR8, UP0, UR8, 0x80, URZ ;  /* 0x0000008008087890 */ /* 0x000fe4000ff1e03f */
[----:B------:R-:W-:Y:S02]  /*5640*/  UIADD3 UR10, UP1, UR10, 0x2, URZ ;  /* 0x000000020a0a7890 */ /* 0x000fe4000ff3e03f */
[----:B------:R-:W-:Y:S02]  /*5650*/  UIADD3.X UR9, UR4, 0x40000040, URZ, UP0, !UPT ;  /* 0x4000004004097890 */ /* 0x000fe400087fe43f */
[----:B------:R-:W-:Y:S02]  /*5660*/  UIADD3.X UR11, UR5, 0x40000040, URZ, UP1, !UPT ;  /* 0x40000040050b7890 */ /* 0x000fe40008ffe43f */
[----:B------:R-:W-:-:S07]  /*5670*/  UIADD3.64 UR16, UR8, 0x80, URZ ;  /* 0x0000008008107897 */ /* 0x000fce000fffe03f */
[----:B------:R-:W-:Y:S01]  /*5680*/  HGMMA.64x64x16.F32.BF16 R24, gdesc[UR8].tnspA, R24 ;  /* 0x20e00000081879f0 */ /* 0x000fe20008701818 */
[----:B------:R-:W-:-:S09]  /*5690*/  UIADD3.64 UR18, UR10, 0x2, URZ ;  /* 0x000000020a127897 */ /* 0x000fd2000fffe03f */
[----:B------:R-:W-:Y:S01]  /*56a0*/  HGMMA.64x64x16.F32.BF16 R24, gdesc[UR16].tnspA, R24 ;  /* 0x20e00000101879f0 */ /* 0x000fe20008701818 */
[----:B------:R-:W-:Y:S02]  /*56b0*/  UIADD3.64 UR16, UR8, 0x100, URZ ;  /* 0x0000010008107897 */ /* 0x000fe4000fffe03f */
[----:B------:R-:W-:Y:S01]  /*56c0*/  UIADD3.64 UR18, UR10, 0x4, URZ ;  /* 0x000000040a127897 */ /* 0x000fe2000fffe03f */
[----:B------:R-:W-:Y:S01]  /*56d0*/  STL [R1+0x54], R110 ;  /* 0x0000546e01007387 */ /* 0x000fe20000100800 */
[----:B------:R-:W-:-:S03]  /*56e0*/  IMAD.WIDE R104, R12, 0x2, R104 ;  /* 0x000000020c687825 */ /* 0x000fc600078e0268 */
[----:B------:R-:W-:Y:S01]  /*56f0*/  STL [R1+0x50], R111 ;  /* 0x0000506f01007387 */ /* 0x000fe20000100800 */
[----:B------:R-:W-:-:S03]  /*5700*/  IMAD.WIDE R102, R12, 0x2, R102 ;  /* 0x000000020c667825 */ /* 0x000fc600078e0266 */
[----:B------:R-:W-:Y:S01]  /*5710*/  STL [R1+0x4c], R108 ;  /* 0x00004c6c01007387 */ /* 0x000fe20000100800 */
[----:B------:R-:W-:-:S03]  /*5720*/  IMAD.WIDE R100, R12, 0x2, R100 ;  /* 0x000000020c647825 */ /* 0x000fc600078e0264 */
[----:B------:R-:W-:Y:S01]  /*5730*/  STL [R1+0x48], R109 ;  /* 0x0000486d01007387 */ /* 0x000fe20000100800 */
[----:B------:R-:W-:-:S03]  /*5740*/  IMAD.WIDE R98, R12, 0x2, R98 ;  /* 0x000000020c627825 */ /* 0x000fc600078e0262 */
[----:B------:R-:W-:Y:S04]  /*5750*/  STL [R1+0x44], R106 ;  /* 0x0000446a01007387 */ /* 0x000fe80000100800 */
[----:B------:R-:W-:Y:S01]  /*5760*/  STL [R1+0x40], R107 ;  /* 0x0000406b01007387 */ /* 0x000fe20000100800 */
[----:B------:R-:W-:Y:S03]  /*5770*/  HGMMA.64x64x16.F32.BF16 R24, gdesc[UR16].tnspA, R24 ;  /* 0x20e00000101879f0 */ /* 0x000fe60008701818 */
[----:B------:R-:W-:Y:S04]  /*5780*/  STL [R1+0x3c], R104 ;  /* 0x00003c6801007387 */ /* 0x000fe80000100800 */
[----:B------:R-:W-:Y:S04]  /*5790*/  STL [R1+0x38], R105 ;  /* 0x0000386901007387 */ /* 0x000fe80000100800 */
[----:B------:R-:W-:Y:S04]  /*57a0*/  STL [R1+0x34], R102 ;  /* 0x0000346601007387 */ /* 0x000fe80000100800 */
[----:B------:R1:W-:Y:S04]  /*57b0*/  STL [R1+0x30], R103 ;  /* 0x0000306701007387 */ /* 0x0003e80000100800 */
[----:B------:R-:W-:Y:S04]  /*57c0*/  STL [R1+0x2c], R100 ;  /* 0x00002c6401007387 */ /* 0x000fe80000100800 */
[----:B------:R5:W-:Y:S04]  /*57d0*/  STL [R1+0x18], R101 ;  /* 0x0000186501007387 */ /* 0x000be80000100800 */
[----:B------:R0:W-:Y:S04]  /*57e0*/  STL [R1+0x14], R98 ;  /* 0x0000146201007387 */ /* 0x0001e80000100800 */
[----:B------:R-:W5:Y:S01]  /*57f0*/  LDL.LU R3, [R1+0x28] ;  /* 0x0000280001037983 */ /* 0x000f620000300800 */
[----:B------:R-:W-:-:S02]  /*5800*/  UIADD3.64 UR16, UR8, 0x180, URZ ;  /* 0x0000018008107897 */ /* 0x000fc4000fffe03f */
[----:B------:R-:W-:-:S09]  /*5810*/  UIADD3.64 UR18, UR10, 0x3fe, URZ ;  /* 0x000003fe0a127897 */ /* 0x000fd2000fffe03f */
[----:B------:R-:W-:Y:S01]  /*5820*/  HGMMA.64x64x16.F32.BF16 R24, gdesc[UR16].tnspA, R24 ;  /* 0x20e00000101879f0 */ /* 0x000fe20008701818 */
[----:B------:R-:W-:Y:S02]  /*5830*/  UIADD3.64 UR16, UR8, 0x200, URZ ;  /* 0x0000020008107897 */ /* 0x000fe4000fffe03f */
[----:B------:R-:W-:-:S09]  /*5840*/  UIADD3.64 UR18, UR10, 0x400, URZ ;  /* 0x000004000a127897 */ /* 0x000fd2000fffe03f */
[----:B------:R-:W-:Y:S01]  /*5850*/  HGMMA.64x64x16.F32.BF16 R24, gdesc[UR16].tnspA, R24 ;  /* 0x20e00000101879f0 */ /* 0x000fe20008701818 */
[----:B------:R-:W-:Y:S02]  /*5860*/  UIADD3.64 UR16, UR8, 0x280, URZ ;  /* 0x0000028008107897 */ /* 0x000fe4000fffe03f */
[----:B------:R-:W-:Y:S02]  /*5870*/  UIADD3.64 UR18, UR10, 0x402, URZ ;  /* 0x000004020a127897 */ /* 0x000fe4000fffe03f */
[----:B------:R-:W-:Y:S02]  /*5880*/  UIADD3.64 UR8, UR8, 0x300, URZ ;  /* 0x0000030008087897 */ /* 0x000fe4000fffe03f */
[----:B------:R-:W-:-:S05]  /*5890*/  UIADD3.64 UR10, UR10, 0x404, URZ ;  /* 0x000004040a0a7897 */ /* 0x000fca000fffe03f */
[----:B------:R-:W-:Y:S01]  /*58a0*/  HGMMA.64x64x16.F32.BF16 R24, gdesc[UR16].tnspA, R24 ;  /* 0x20e00000101879f0 */ /* 0x000fe20008701818 */
[----:B------:R-:W-:-:S04]  /*58b0*/  IMAD.WIDE R4, R12, 0x2, R56 ;  /* 0x000000020c047825 */ /* 0x000fc800078e0238 */
[----:B------:R-:W-:Y:S02]  /*58c0*/  IMAD.MOV.U32 R57, RZ, RZ, R4 ;  /* 0x000000ffff397224 */ /* 0x000fe400078e0004 */
[----:B------:R-:W-:Y:S02]  /*58d0*/  IMAD.MOV.U32 R56, RZ, RZ, R5 ;  /* 0x000000ffff387224 */ /* 0x000fe400078e0005 */
[----:B------:R-:W-:Y:S01]  /*58e0*/  IMAD.WIDE R4, R12, 0x2, R62 ;  /* 0x000000020c047825 */ /* 0x000fe200078e023e */
[----:B------:R-:W-:Y:S03]  /*58f0*/  HGMMA.64x64x16.F32.BF16 R24, gdesc[UR8].tnspA, R24, gsb0 ;  /* 0x20e00000081879f0 */ /* 0x000fe60008001818 */
[----:B------:R-:W-:Y:S02]  /*5900*/  IMAD.MOV.U32 R63, RZ, RZ, R4 ;  /* 0x000000ffff3f7224 */ /* 0x000fe400078e0004 */
[----:B------:R-:W-:-:S02]  /*5910*/  IMAD.MOV.U32 R62, RZ, RZ, R5 ;  /* 0x000000ffff3e7224 */ /* 0x000fc400078e0005 */
[----:B------:R-:W-:-:S04]  /*5920*/  IMAD.WIDE R6, R12, 0x2, R60 ;  /* 0x000000020c067825 */ /* 0x000fc800078e023c */
[----:B------:R-:W-:-:S04]  /*5930*/  IMAD.WIDE R4, R12, 0x2, R58 ;  /* 0x000000020c047825 */ /* 0x000fc800078e023a */
[----:B-----5:R-:W-:-:S05]  /*5940*/  VIADD R3, R3, 0xffffffff ;  /* 0xffffffff03037836 */ /* 0x020fca0000000000 */
[----:B------:R0:W-:Y:S01]  /*5950*/  STL [R1+0x28], R3 ;  /* 0x0000280301007387 */ /* 0x0001e20000100800 */
[----:B------:R-:W-:Y:S01]  /*5960*/  ISETP.NE.U32.AND P0, PT, R3, RZ, PT ;  /* 0x000000ff0300720c */ /* 0x000fe20003f05070 */
[----:B------:R-:W-:Y:S01]  /*5970*/  IMAD.WIDE R94, R12, 0x2, R94 ;  /* 0x000000020c5e7825 */ /* 0x000fe200078e025e */
[----:B------:R-:W-:-:S03]  /*5980*/  UIADD3 UR7, UR7, -0x80, URZ ;  /* 0xffffff8007077890 */ /* 0x000fc6000fffe03f */
[----:B------:R-:W-:-:S04]  /*5990*/  IMAD.WIDE R86, R12, 0x2, R86 ;  /* 0x000000020c567825 */ /* 0x000fc800078e0256 */
[----:B------:R-:W-:-:S04]  /*59a0*/  IMAD.WIDE R96, R12, 0x2, R96 ;  /* 0x000000020c607825 */ /* 0x000fc800078e0260 */
[----:B------:R-:W-:-:S04]  /*59b0*/  IMAD.WIDE R92, R12, 0x2, R92 ;  /* 0x000000020c5c7825 */ /* 0x000fc800078e025c */
[----:B------:R-:W-:-:S04]  /*59c0*/  IMAD.WIDE R90, R12, 0x2, R90 ;  /* 0x000000020c5a7825 */ /* 0x000fc800078e025a */
[----:B------:R-:W-:-:S04]  /*59d0*/  IMAD.WIDE R20, R12, 0x2, R20 ;  /* 0x000000020c147825 */ /* 0x000fc800078e0214 */
[----:B------:R-:W-:-:S04]  /*59e0*/  IMAD.WIDE R22, R12, 0x2, R22 ;  /* 0x000000020c167825 */ /* 0x000fc800078e0216 */
[----:B------:R-:W-:Y:S02]  /*59f0*/  IMAD.MOV.U32 R61, RZ, RZ, R6 ;  /* 0x000000ffff3d7224 */ /* 0x000fe400078e0006 */
[----:B------:R-:W-:Y:S02]  /*5a00*/  IMAD.MOV.U32 R60, RZ, RZ, R7 ;  /* 0x000000ffff3c7224 */ /* 0x000fe400078e0007 */
[----:B------:R-:W-:Y:S02]  /*5a10*/  IMAD.MOV.U32 R59, RZ, RZ, R4 ;  /* 0x000000ffff3b7224 */ /* 0x000fe400078e0004 */
[----:B------:R-:W-:Y:S02]  /*5a20*/  IMAD.MOV.U32 R58, RZ, RZ, R5 ;  /* 0x000000ffff3a7224 */ /* 0x000fe400078e0005 */
[----:B------:R-:W-:-:S04]  /*5a30*/  IMAD.WIDE R88, R12, 0x2, R88 ;  /* 0x000000020c587825 */ /* 0x000fc800078e0258 */
[----:B------:R-:W-:-:S04]  /*5a40*/  IMAD.WIDE R16, R12, 0x2, R16 ;  /* 0x000000020c107825 */ /* 0x000fc800078e0210 */
[----:B------:R-:W-:Y:S01]  /*5a50*/  IMAD.WIDE R14, R12, 0x2, R14 ;  /* 0x000000020c0e7825 */ /* 0x000fe200078e020e */
[----:B------:R-:W-:-:S03]  /*5a60*/  WARPGROUP.DEPBAR.LE gsb0, 0x0 ;  /* 0x00008000000079c5 */ /* 0x000fc60000010000 */
[----:B------:R-:W-:-:S04]  /*5a70*/  IMAD.WIDE R18, R12, 0x2, R18 ;  /* 0x000000020c127825 */ /* 0x000fc800078e0212 */
[----:B------:R-:W-:-:S04]  /*5a80*/  IMAD.WIDE R8, R12, 0x2, R64 ;  /* 0x000000020c087825 */ /* 0x000fc800078e0240 */
[----:B------:R-:W-:-:S04]  /*5a90*/  IMAD.WIDE R6, R12, 0x2, R68 ;  /* 0x000000020c067825 */ /* 0x000fc800078e0244 */
[----:B0-----:R-:W-:Y:S02]  /*5aa0*/  IMAD.SHL.U32 R10, R10, 0x80, RZ ;  /* 0x000000800a0a7824 */ /* 0x001fe400078e00ff */
[----:B--2---:R-:W-:-:S04]  /*5ab0*/  IMAD.WIDE R4, R12, 0x2, R82 ;  /* 0x000000020c047825 */ /* 0x004fc800078e0252 */
[----:B------:R-:W-:Y:S02]  /*5ac0*/  IMAD.MOV.U32 R121, RZ, RZ, R95 ;  /* 0x000000ffff797224 */ /* 0x000fe400078e005f */
[----:B-1----:R-:W-:Y:S02]  /*5ad0*/  IMAD.MOV.U32 R103, RZ, RZ, R87 ;  /* 0x000000ffff677224 */ /* 0x002fe400078e0057 */
[----:B------:R-:W-:Y:S02]  /*5ae0*/  IMAD.MOV.U32 R125, RZ, RZ, R99 ;  /* 0x000000ffff7d7224 */ /* 0x000fe400078e0063 */
[----:B------:R-:W-:Y:S02]  /*5af0*/  IMAD.MOV.U32 R123, RZ, RZ, R97 ;  /* 0x000000ffff7b7224 */ /* 0x000fe400078e0061 */
[----:B------:R-:W-:Y:S02]  /*5b00*/  IMAD.MOV.U32 R119, RZ, RZ, R93 ;  /* 0x000000ffff777224 */ /* 0x000fe400078e005d */
[----:B------:R-:W-:-:S02]  /*5b10*/  IMAD.MOV.U32 R111, RZ, RZ, R91 ;  /* 0x000000ffff6f7224 */ /* 0x000fc400078e005b */
[----:B------:R-:W-:Y:S02]  /*5b20*/  IMAD.MOV.U32 R95, RZ, RZ, R21 ;  /* 0x000000ffff5f7224 */ /* 0x000fe400078e0015 */
[----:B------:R-:W-:Y:S02]  /*5b30*/  IMAD.MOV.U32 R87, RZ, RZ, R22 ;  /* 0x000000ffff577224 */ /* 0x000fe400078e0016 */
        /* <DEDUP_REMOVED lines=16> */
[----:B------:R-:W-:-:S04]  /*5c40*/  IMAD.WIDE R70, R12, 0x2, R70 ;  /* 0x000000020c467825 */ /* 0x000fc800078e0246 */
[----:B------:R-:W-:Y:S02]  /*5c50*/  IMAD.MOV.U32 R69, RZ, RZ, R6 ;  /* 0x000000ffff457224 */ /* 0x000fe400078e0006 */
[----:B------:R-:W-:Y:S02]  /*5c60*/  IMAD.MOV.U32 R68, RZ, RZ, R7 ;  /* 0x000000ffff447224 */ /* 0x000fe400078e0007 */
[----:B------:R-:W-:-:S04]  /*5c70*/  IMAD.WIDE R72, R12, 0x2, R72 ;  /* 0x000000020c487825 */ /* 0x000fc800078e0248 */
[----:B------:R-:W-:-:S04]  /*5c80*/  IMAD.WIDE R74, R12, 0x2, R74 ;  /* 0x000000020c4a7825 */ /* 0x000fc800078e024a */
[----:B------:R-:W-:-:S04]  /*5c90*/  IMAD.WIDE R66, R12, 0x2, R66 ;  /* 0x000000020c427825 */ /* 0x000fc800078e0242 */
[----:B------:R-:W-:-:S04]  /*5ca0*/  IMAD.WIDE R78, R12, 0x2, R78 ;  /* 0x000000020c4e7825 */ /* 0x000fc800078e024e */
[----:B------:R-:W-:-:S04]  /*5cb0*/  IMAD.WIDE R80, R12, 0x2, R80 ;  /* 0x000000020c507825 */ /* 0x000fc800078e0250 */
[----:B---3--:R-:W-:-:S04]  /*5cc0*/  IMAD.WIDE R84, R12, 0x2, R84 ;  /* 0x000000020c547825 */ /* 0x008fc800078e0254 */
[----:B----4-:R-:W-:-:S04]  /*5cd0*/  IMAD.WIDE R76, R10, 0x2, R76 ;  /* 0x000000020a4c7825 */ /* 0x010fc800078e024c */
[----:B------:R-:W-:Y:S02]  /*5ce0*/  IMAD.MOV.U32 R83, RZ, RZ, R4 ;  /* 0x000000ffff537224 */ /* 0x000fe400078e0004 */
[----:B------:R-:W-:Y:S01]  /*5cf0*/  IMAD.MOV.U32 R82, RZ, RZ, R5 ;  /* 0x000000ffff527224 */ /* 0x000fe200078e0005 */
[----:B------:R-:W-:Y:S06]  /*5d00*/  @P0 BRA `(.L_x_1) ;  /* 0xffffffd000e40947 */ /* 0x000fec000383ffff */
[----:B------:R-:W-:Y:S02]  /*5d10*/  F2FP.BF16.F32.PACK_AB R4, R31, R27 ;  /* 0x0000001b1f04723e */ /* 0x000fe400000010ff */
[----:B------:R-:W-:Y:S02]  /*5d20*/  F2FP.BF16.F32.PACK_AB R8, R30, R26 ;  /* 0x0000001a1e08723e */ /* 0x000fe400000010ff */
[----:B------:R-:W-:Y:S02]  /*5d30*/  F2FP.BF16.F32.PACK_AB R12, R29, R25 ;  /* 0x000000191d0c723e */ /* 0x000fe400000010ff */
[----:B------:R-:W-:Y:S02]  /*5d40*/  F2FP.BF16.F32.PACK_AB R7, R55, R51 ;  /* 0x000000333707723e */ /* 0x000fe400000010ff */
[----:B------:R-:W-:Y:S02]  /*5d50*/  F2FP.BF16.F32.PACK_AB R6, R47, R43 ;  /* 0x0000002b2f06723e */ /* 0x000fe400000010ff */
[----:B------:R-:W-:-:S02]  /*5d60*/  F2FP.BF16.F32.PACK_AB R5, R39, R35 ;  /* 0x000000232705723e */ /* 0x000fc400000010ff */
        /* <DEDUP_REMOVED lines=9> */
[----:B------:R-:W-:-:S07]  /*5e00*/  F2FP.BF16.F32.PACK_AB R24, R28, R24 ;  /* 0x000000181c18723e */ /* 0x000fce00000010ff */
.L_x_0:
[----:B------:R-:W2:Y:S01]  /*5e10*/  LDL.LU R56, [R1+0x108] ;  /* 0x0001080001387983 */ /* 0x000ea20000300800 */
[----:B------:R-:W-:Y:S01]  /*5e20*/  ULDC.64 UR8, c[0x0][0x228] ;  /* 0x00008a0000087ab9 */ /* 0x000fe20000000a00 */
[----:B------:R-:W-:Y:S02]  /*5e30*/  ULDC UR7, c[0x0][0x248] ;  /* 0x0000920000077ab9 */ /* 0x000fe40000000800 */
[----:B0-----:R-:W3:Y:S01]  /*5e40*/  LDL.LU R23, [R1+0x104] ;  /* 0x0001040001177983 */ /* 0x001ee20000300800 */
[----:B------:R-:W0:Y:S03]  /*5e50*/  S2R R18, SR_TID.X ;  /* 0x0000000000127919 */ /* 0x000e260000002100 */
[----:B------:R-:W4:Y:S04]  /*5e60*/  LDL.LU R22, [R1+0x100] ;  /* 0x0001000001167983 */ /* 0x000f280000300800 */
[----:B------:R-:W5:Y:S04]  /*5e70*/  LDL.LU R21, [R1+0xfc] ;  /* 0x0000fc0001157983 */ /* 0x000f680000300800 */
[----:B------:R-:W5:Y:S01]  /*5e80*/  LDL.LU R19, [R1+0xf8] ;  /* 0x0000f80001137983 */ /* 0x000f620000300800 */
[----:B0-----:R-:W-:-:S04]  /*5e90*/  LOP3.LUT R0, R18, 0x100, RZ, 0xc0, !PT ;  /* 0x0000010012007812 */ /* 0x001fc800078ec0ff */
[----:B------:R-:W-:Y:S01]  /*5ea0*/  R2UR UR4, R0 ;  /* 0x00000000000472ca */ /* 0x000fe200000e0000 */
[C---:B------:R-:W-:Y:S02]  /*5eb0*/  IMAD.SHL.U32 R0, R18.reuse, 0x8, RZ ;  /* 0x0000000812007824 */ /* 0x040fe400078e00ff */
[C---:B------:R-:W-:Y:S02]  /*5ec0*/  IMAD.SHL.U32 R2, R18.reuse, 0x400, RZ ;  /* 0x0000040012027824 */ /* 0x040fe400078e00ff */
[----:B------:R-:W-:Y:S01]  /*5ed0*/  IMAD.SHL.U32 R3, R18, 0x4, RZ ;  /* 0x0000000412037824 */ /* 0x000fe200078e00ff */
[----:B------:R-:W-:Y:S01]  /*5ee0*/  LOP3.LUT R0, R0, 0x700, RZ, 0xc0, !PT ;  /* 0x0000070000007812 */ /* 0x000fe200078ec0ff */
[----:B------:R-:W-:Y:S01]  /*5ef0*/  IMAD.SHL.U32 R16, R18, 0x20, RZ ;  /* 0x0000002012107824 */ /* 0x000fe200078e00ff */
[----:B------:R-:W-:Y:S02]  /*5f00*/  LOP3.LUT R17, R2, 0x6000, RZ, 0xc0, !PT ;  /* 0x0000600002117812 */ /* 0x000fe400078ec0ff */
[----:B------:R-:W-:-:S02]  /*5f10*/  LOP3.LUT R0, R0, 0x70, R3, 0xf8, !PT ;  /* 0x0000007000007812 */ /* 0x000fc400078ef803 */
[----:B------:R-:W-:Y:S01]  /*5f20*/  LOP3.LUT R17, R17, 0x60, R16, 0xf8, !PT ;  /* 0x0000006011117812 */ /* 0x000fe200078ef810 */
[----:B------:R-:W-:Y:S01]  /*5f30*/  ULEA UR5, UR4, UR6, 0x4 ;  /* 0x0000000604057291 */ /* 0x000fe2000f8e203f */
[C---:B------:R-:W-:Y:S01]  /*5f40*/  IMAD.SHL.U32 R2, R18.reuse, 0x1000, RZ ;  /* 0x0000100012027824 */ /* 0x040fe200078e00ff */
[----:B------:R-:W5:Y:S01]  /*5f50*/  LDL.LU R16, [R1+0xf4] ;  /* 0x0000f40001107983 */ /* 0x000f620000300800 */
[----:B------:R-:W-:Y:S01]  /*5f60*/  LOP3.LUT R0, R17, R0, RZ, 0x3c, !PT ;  /* 0x0000000011007212 */ /* 0x000fe200078e3cff */
[----:B------:R-:W-:Y:S01]  /*5f70*/  BAR.SYNC.DEFER_BLOCKING 0x0 ;  /* 0x0000000000007b1d */ /* 0x000fe20000010000 */
[----:B------:R-:W-:Y:S01]  /*5f80*/  IMAD.SHL.U32 R3, R18, 0x10, RZ ;  /* 0x0000001012037824 */ /* 0x000fe200078e00ff */
[----:B------:R-:W-:Y:S01]  /*5f90*/  LOP3.LUT R2, R2, 0x6000, RZ, 0xc0, !PT ;  /* 0x0000600002027812 */ /* 0x000fe200078ec0ff */
[----:B------:R-:W-:-:S03]  /*5fa0*/  USHF.R.U32.HI UR4, URZ, 0x3, UR4 ;  /* 0x000000033f047899 */ /* 0x000fc60008011604 */
[----:B------:R-:W-:Y:S01]  /*5fb0*/  LOP3.LUT R2, R2, 0xff0, R3, 0xf8, !PT ;  /* 0x00000ff002027812 */ /* 0x000fe200078ef803 */
[----:B------:R-:W5:Y:S04]  /*5fc0*/  LDL.LU R18, [R1+0xf0] ;  /* 0x0000f00001127983 */ /* 0x000f680000300800 */
[----:B------:R-:W-:Y:S04]  /*5fd0*/  STS.128 [R0+UR5], R24 ;  /* 0x0000001800007988 */ /* 0x000fe80008000c05 */
[----:B------:R-:W-:Y:S04]  /*5fe0*/  STS.128 [R0+UR5+0x800], R12 ;  /* 0x0008000c00007988 */ /* 0x000fe80008000c05 */
[----:B------:R-:W-:Y:S04]  /*5ff0*/  STS.128 [R0+UR5+0x80], R8 ;  /* 0x0000800800007988 */ /* 0x000fe80008000c05 */
[----:B------:R-:W-:Y:S01]  /*6000*/  STS.128 [R0+UR5+0x880], R4 ;  /* 0x0008800400007988 */ /* 0x000fe20008000c05 */
[----:B------:R-:W-:Y:S01]  /*6010*/  LOP3.LUT R28, R2, UR4, RZ, 0x3c, !PT ;  /* 0x00000004021c7c12 */ /* 0x000fe2000f8e3cff */
[----:B------:R-:W-:Y:S01]  /*6020*/  ULDC UR4, c[0x0][0x244] ;  /* 0x0000910000047ab9 */ /* 0x000fe20000000800 */
[----:B------:R-:W-:Y:S06]  /*6030*/  BAR.SYNC.DEFER_BLOCKING 0x0 ;  /* 0x0000000000007b1d */ /* 0x000fec0000010000 */
[----:B------:R-:W5:Y:S04]  /*6040*/  LDL.LU R58, [R1+0xec] ;  /* 0x0000ec00013a7983 */ /* 0x000f680000300800 */
[----:B------:R-:W5:Y:S04]  /*6050*/  LDL.LU R57, [R1+0xe8] ;  /* 0x0000e80001397983 */ /* 0x000f680000300800 */
[----:B------:R-:W0:Y:S02]  /*6060*/  LDS.128 R4, [R28+UR6] ;  /* 0x000000061c047984 */ /* 0x000e240008000c00 */
[----:B0-----:R-:W-:Y:S01]  /*6070*/  PRMT R20, R4, 0x7632, R20 ;  /* 0x0000763204147816 */ /* 0x001fe20000000014 */
[C---:B--2---:R-:W-:Y:S01]  /*6080*/  IMAD R2, R56.reuse, UR4, RZ ;  /* 0x0000000438027c24 */ /* 0x044fe2000f8e02ff */
[----:B------:R-:W-:Y:S01]  /*6090*/  ISETP.GE.AND P0, PT, R56, UR8, PT ;  /* 0x0000000838007c0c */ /* 0x000fe2000bf06270 */
[----:B------:R-:W-:Y:S01]  /*60a0*/  ULDC.64 UR4, c[0x0][0x220] ;  /* 0x0000880000047ab9 */ /* 0x000fe20000000a00 */
[----:B------:R-:W2:Y:S01]  /*60b0*/  LDL.LU R56, [R1+0xe4] ;  /* 0x0000e40001387983 */ /* 0x000ea20000300800 */
[----:B---3--:R-:W-:Y:S01]  /*60c0*/  IMAD R3, R23, UR7, RZ ;  /* 0x0000000717037c24 */ /* 0x008fe2000f8e02ff */
[----:B------:R-:W-:-:S02]  /*60d0*/  LEA R0, P2, R2, UR4, 0x1 ;  /* 0x0000000402007c11 */ /* 0x000fc4000f8408ff */
[----:B------:R-:W-:Y:S02]  /*60e0*/  ISETP.LT.AND P1, PT, R23, UR9, !P0 ;  /* 0x0000000917007c0c */ /* 0x000fe4000c721270 */
[----:B------:R-:W-:Y:S02]  /*60f0*/  LEA.HI.X.SX32 R2, R2, UR5, 0x1, P2 ;  /* 0x0000000502027c11 */ /* 0x000fe400090f0eff */
[----:B------:R-:W-:-:S04]  /*6100*/  LEA R12, P2, R3, R0, 0x1 ;  /* 0x00000000030c7211 */ /* 0x000fc800078408ff */
[----:B------:R-:W-:-:S05]  /*6110*/  LEA.HI.X.SX32 R13, R3, R2, 0x1, P2 ;  /* 0x00000002030d7211 */ /* 0x000fca00010f0eff */
[----:B------:R0:W-:Y:S04]  /*6120*/  @P1 STG.E.U16 desc[UR12][R12.64], R4 ;  /* 0x000000040c001986 */ /* 0x0001e8000c10150c */
[----:B0-----:R-:W3:Y:S01]  /*6130*/  LDL.LU R4, [R1+0xe0] ;  /* 0x0000e00001047983 */ /* 0x001ee20000300800 */
[----:B------:R-:W-:-:S05]  /*6140*/  LOP3.LUT R29, R28, 0x40, RZ, 0x3c, !PT ;  /* 0x000000401c1d7812 */ /* 0x000fca00078e3cff */
[----:B------:R-:W0:Y:S01]  /*6150*/  LDS.128 R8, [R29+UR6] ;  /* 0x000000061d087984 */ /* 0x000e220008000c00 */
[C---:B----4-:R-:W-:Y:S01]  /*6160*/  IMAD R15, R22.reuse, UR7, RZ ;  /* 0x00000007160f7c24 */ /* 0x050fe2000f8e02ff */
[----:B------:R-:W-:Y:S01]  /*6170*/  ISETP.LT.AND P4, PT, R22, UR9, !P0 ;  /* 0x0000000916007c0c */ /* 0x000fe2000c781270 */
[C---:B-----5:R-:W-:Y:S01]  /*6180*/  IMAD R3, R21.reuse, UR7, RZ ;  /* 0x0000000715037c24 */ /* 0x060fe2000f8e02ff */
[----:B------:R-:W-:Y:S01]  /*6190*/  ISETP.LT.AND P2, PT, R21, UR9, !P0 ;  /* 0x0000000915007c0c */ /* 0x000fe2000c741270 */
[----:B------:R-:W4:Y:S01]  /*61a0*/  LDL.LU R22, [R1+0xdc] ;  /* 0x0000dc0001167983 */ /* 0x000f220000300800 */
[----:B------:R-:W-:-:S04]  /*61b0*/  LEA R14, P3, R15, R0, 0x1 ;  /* 0x000000000f0e7211 */ /* 0x000fc800078608ff */
[----:B------:R-:W-:Y:S02]  /*61c0*/  LEA.HI.X.SX32 R15, R15, R2, 0x1, P3 ;  /* 0x000000020f0f7211 */ /* 0x000fe400018f0eff */
[C---:B------:R-:W-:Y:S01]  /*61d0*/  ISETP.LT.AND P3, PT, R16.reuse, UR9, !P0 ;  /* 0x0000000910007c0c */ /* 0x040fe2000c761270 */
[----:B------:R-:W-:Y:S01]  /*61e0*/  IMAD R21, R16, UR7, RZ ;  /* 0x0000000710157c24 */ /* 0x000fe2000f8e02ff */
[----:B------:R-:W-:-:S04]  /*61f0*/  LEA R16, P6, R3, R0, 0x1 ;  /* 0x0000000003107211 */ /* 0x000fc800078c08ff */
[----:B------:R-:W-:Y:S01]  /*6200*/  LEA.HI.X.SX32 R17, R3, R2, 0x1, P6 ;  /* 0x0000000203117211 */ /* 0x000fe200030f0eff */
[C---:B------:R-:W-:Y:S01]  /*6210*/  IMAD R23, R18.reuse, UR7, RZ ;  /* 0x0000000712177c24 */ /* 0x040fe2000f8e02ff */
[----:B0-----:R0:W-:Y:S01]  /*6220*/  @P4 STG.E.U16 desc[UR12][R14.64], R8 ;  /* 0x000000080e004986 */ /* 0x0011e2000c10150c */
[C---:B------:R-:W-:Y:S01]  /*6230*/  ISETP.LT.AND P4, PT, R19.reuse, UR9, !P0 ;  /* 0x0000000913007c0c */ /* 0x040fe2000c781270 */
[----:B------:R-:W-:Y:S01]  /*6240*/  IMAD R19, R19, UR7, RZ ;  /* 0x0000000713137c24 */ /* 0x000fe2000f8e02ff */
[----:B------:R-:W-:-:S04]  /*6250*/  ISETP.LT.AND P1, PT, R18, UR9, !P0 ;  /* 0x0000000912007c0c */ /* 0x000fc8000c721270 */
[----:B------:R-:W-:-:S04]  /*6260*/  LEA R12, P5, R19, R0, 0x1 ;  /* 0x00000000130c7211 */ /* 0x000fc800078a08ff */
[----:B------:R-:W-:Y:S02]  /*6270*/  LEA.HI.X.SX32 R13, R19, R2, 0x1, P5 ;  /* 0x00000002130d7211 */ /* 0x000fe400028f0eff */
[-C--:B0-----:R-:W-:Y:S02]  /*6280*/  LEA R14, P6, R21, R0.reuse, 0x1 ;  /* 0x00000000150e7211 */ /* 0x081fe400078c08ff */
[----:B------:R-:W-:Y:S02]  /*6290*/  LEA R18, P5, R23, R0, 0x1 ;  /* 0x0000000017127211 */ /* 0x000fe400078a08ff */
[----:B------:R-:W-:Y:S02]  /*62a0*/  PRMT R8, R8, 0x7632, R8 ;  /* 0x0000763208087816 */ /* 0x000fe40000000008 */
[-C--:B------:R-:W-:Y:S01]  /*62b0*/  LEA.HI.X.SX32 R15, R21, R2.reuse, 0x1, P6 ;  /* 0x00000002150f7211 */ /* 0x080fe200030f0eff */
[----:B------:R0:W-:Y:S01]  /*62c0*/  @P2 STG.E.U16 desc[UR12][R16.64], R20 ;  /* 0x0000001410002986 */ /* 0x0001e2000c10150c */
[----:B------:R-:W-:-:S03]  /*62d0*/  LEA.HI.X.SX32 R19, R23, R2, 0x1, P5 ;  /* 0x0000000217137211 */ /* 0x000fc600028f0eff */
[----:B------:R-:W-:Y:S04]  /*62e0*/  @P4 STG.E.U16 desc[UR12][R12.64], R8 ;  /* 0x000000080c004986 */ /* 0x000fe8000c10150c */
[----:B------:R-:W-:Y:S04]  /*62f0*/  @P3 STG.E.U16 desc[UR12][R14.64], R5 ;  /* 0x000000050e003986 */ /* 0x000fe8000c10150c */
[----:B0-----:R-:W5:Y:S04]  /*6300*/  LDL.LU R20, [R1+0xd8] ;  /* 0x0000d80001147983 */ /* 0x001f680000300800 */
[----:B------:R0:W-:Y:S04]  /*6310*/  @P1 STG.E.U16 desc[UR12][R18.64], R9 ;  /* 0x0000000912001986 */ /* 0x0001e8000c10150c */
[----:B0-----:R-:W5:Y:S04]  /*6320*/  LDL.LU R19, [R1+0xd4] ;  /* 0x0000d40001137983 */ /* 0x001f680000300800 */
[----:B------:R-:W5:Y:S01]  /*6330*/  LDL.LU R18, [R1+0xd0] ;  /* 0x0000d00001127983 */ /* 0x000f620000300800 */
[C---:B------:R-:W-:Y:S01]  /*6340*/  IMAD R3, R58.reuse, UR7, RZ ;  /* 0x000000073a037c24 */ /* 0x040fe2000f8e02ff */
[----:B------:R-:W-:Y:S01]  /*6350*/  ISETP.LT.AND P2, PT, R58, UR9, !P0 ;  /* 0x000000093a007c0c */ /* 0x000fe2000c741270 */
[C---:B------:R-:W-:Y:S01]  /*6360*/  IMAD R21, R57.reuse, UR7, RZ ;  /* 0x0000000739157c24 */ /* 0x040fe2000f8e02ff */
[----:B------:R-:W-:Y:S01]  /*6370*/  ISETP.LT.AND P3, PT, R57, UR9, !P0 ;  /* 0x0000000939007c0c */ /* 0x000fe2000c761270 */
[----:B------:R-:W5:Y:S01]  /*6380*/  LDL.LU R61, [R1+0xcc] ;  /* 0x0000cc00013d7983 */ /* 0x000f620000300800 */
[----:B------:R-:W-:-:S02]  /*6390*/  LEA R16, P6, R3, R0, 0x1 ;  /* 0x0000000003107211 */ /* 0x000fc400078c08ff */
[----:B------:R-:W-:Y:S01]  /*63a0*/  LEA R12, P4, R21, R0, 0x1 ;  /* 0x00000000150c7211 */ /* 0x000fe200078808ff */
[----:B------:R-:W5:Y:S01]  /*63b0*/  LDL.LU R60, [R1+0xc8] ;  /* 0x0000c800013c7983 */ /* 0x000f620000300800 */
[-C--:B------:R-:W-:Y:S02]  /*63c0*/  LEA.HI.X.SX32 R17, R3, R2.reuse, 0x1, P6 ;  /* 0x0000000203117211 */ /* 0x080fe400030f0eff */
[----:B------:R-:W-:Y:S01]  /*63d0*/  PRMT R14, R5, 0x7632, R14 ;  /* 0x00007632050e7816 */ /* 0x000fe2000000000e */
[----:B------:R-:W5:Y:S01]  /*63e0*/  LDL.LU R59, [R1+0xc4] ;  /* 0x0000c400013b7983 */ /* 0x000f620000300800 */
[----:B------:R-:W-:Y:S02]  /*63f0*/  LEA.HI.X.SX32 R13, R21, R2, 0x1, P4 ;  /* 0x00000002150d7211 */ /* 0x000fe400020f0eff */
[----:B------:R-:W-:Y:S01]  /*6400*/  PRMT R15, R9, 0x7632, R15 ;  /* 0x00007632090f7816 */ /* 0x000fe2000000000f */
[----:B------:R-:W-:Y:S01]  /*6410*/  @P2 STG.E.U16 desc[UR12][R16.64], R14 ;  /* 0x0000000e10002986 */ /* 0x000fe2000c10150c */
[----:B------:R-:W-:-:S03]  /*6420*/  PRMT R24, R6, 0x7632, R24 ;  /* 0x0000763206187816 */ /* 0x000fc60000000018 */
[----:B------:R-:W-:Y:S01]  /*6430*/  @P3 STG.E.U16 desc[UR12][R12.64], R15 ;  /* 0x0000000f0c003986 */ /* 0x000fe2000c10150c */
[----:B---3--:R-:W-:Y:S01]  /*6440*/  IMAD R25, R4, UR7, RZ ;  /* 0x0000000704197c24 */ /* 0x008fe2000f8e02ff */
[C---:B--2---:R-:W-:Y:S01]  /*6450*/  ISETP.LT.AND P1, PT, R56.reuse, UR9, !P0 ;  /* 0x0000000938007c0c */ /* 0x044fe2000c721270 */
[----:B------:R-:W-:Y:S01]  /*6460*/  IMAD R23, R56, UR7, RZ ;  /* 0x0000000738177c24 */ /* 0x000fe2000f8e02ff */
[----:B------:R-:W-:Y:S01]  /*6470*/  ISETP.LT.AND P5, PT, R4, UR9, !P0 ;  /* 0x0000000904007c0c */ /* 0x000fe2000c7a1270 */
[----:B------:R-:W-:Y:S03]  /*6480*/  LDS.128 R12, [R29+UR6+0x1000] ;  /* 0x001000061d0c7984 */ /* 0x000fe60008000c00 */
[----:B------:R-:W-:-:S04]  /*6490*/  LEA R4, P6, R23, R0, 0x1 ;  /* 0x0000000017047211 */ /* 0x000fc800078c08ff */
[----:B------:R-:W-:-:S05]  /*64a0*/  LEA.HI.X.SX32 R5, R23, R2, 0x1, P6 ;  /* 0x0000000217057211 */ /* 0x000fca00030f0eff */
[----:B------:R0:W-:Y:S04]  /*64b0*/  @P1 STG.E.U16 desc[UR12][R4.64], R6 ;  /* 0x0000000604001986 */ /* 0x0001e8000c10150c */
[----:B0-----:R-:W2:Y:S04]  /*64c0*/  LDL.LU R6, [R1+0xc0] ;  /* 0x0000c00001067983 */ /* 0x001ea80000300800 */
[----:B------:R-:W3:Y:S04]  /*64d0*/  LDL.LU R58, [R1+0xbc] ;  /* 0x0000bc00013a7983 */ /* 0x000ee80000300800 */
[----:B------:R-:W3:Y:S04]  /*64e0*/  LDL.LU R57, [R1+0xb8] ;  /* 0x0000b80001397983 */ /* 0x000ee80000300800 */
[----:B------:R-:W3:Y:S01]  /*64f0*/  LDL.LU R56, [R1+0xb4] ;  /* 0x0000b40001387983 */ /* 0x000ee20000300800 */
[----:B------:R-:W-:Y:S01]  /*6500*/  LEA R8, P4, R25, R0, 0x1 ;  /* 0x0000000019087211 */ /* 0x000fe200078808ff */
[----:B----4-:R-:W-:-:S03]  /*6510*/  IMAD R3, R22, UR7, RZ ;  /* 0x0000000716037c24 */ /* 0x010fc6000f8e02ff */
[----:B------:R-:W-:Y:S02]  /*6520*/  LEA.HI.X.SX32 R9, R25, R2, 0x1, P4 ;  /* 0x0000000219097211 */ /* 0x000fe400020f0eff */
[----:B------:R-:W-:-:S03]  /*6530*/  ISETP.LT.AND P4, PT, R22, UR9, !P0 ;  /* 0x0000000916007c0c */ /* 0x000fc6000c781270 */
[----:B------:R0:W-:Y:S01]  /*6540*/  @P5 STG.E.U16 desc[UR12][R8.64], R10 ;  /* 0x0000000a08005986 */ /* 0x0001e2000c10150c */
[----:B------:R-:W-:Y:S01]  /*6550*/  PRMT R26, R10, 0x7632, R26 ;  /* 0x000076320a1a7816 */ /* 0x000fe2000000001a */
[C---:B-----5:R-:W-:Y:S01]  /*6560*/  IMAD R23, R20.reuse, UR7, RZ ;  /* 0x0000000714177c24 */ /* 0x060fe2000f8e02ff */
[----:B------:R-:W-:Y:S02]  /*6570*/  ISETP.LT.AND P3, PT, R20, UR9, !P0 ;  /* 0x0000000914007c0c */ /* 0x000fe4000c761270 */
[-C--:B------:R-:W-:Y:S02]  /*6580*/  LEA R20, P6, R3, R0.reuse, 0x1 ;  /* 0x0000000003147211 */ /* 0x080fe400078c08ff */
[----:B------:R-:W-:Y:S02]  /*6590*/  LEA R4, P5, R23, R0, 0x1 ;  /* 0x0000000017047211 */ /* 0x000fe400078a08ff */
[-C--:B------:R-:W-:Y:S02]  /*65a0*/  LEA.HI.X.SX32 R21, R3, R2.reuse, 0x1, P6 ;  /* 0x0000000203157211 */ /* 0x080fe400030f0eff */
[----:B------:R-:W-:Y:S01]  /*65b0*/  LEA.HI.X.SX32 R5, R23, R2, 0x1, P5 ;  /* 0x0000000217057211 */ /* 0x000fe200028f0eff */
[C---:B------:R-:W-:Y:S01]  /*65c0*/  IMAD R25, R19.reuse, UR7, RZ ;  /* 0x0000000713197c24 */ /* 0x040fe2000f8e02ff */
[----:B------:R-:W-:Y:S01]  /*65d0*/  ISETP.LT.AND P2, PT, R19, UR9, !P0 ;  /* 0x0000000913007c0c */ /* 0x000fe2000c741270 */
[C---:B------:R-:W-:Y:S01]  /*65e0*/  IMAD R27, R18.reuse, UR7, RZ ;  /* 0x00000007121b7c24 */ /* 0x040fe2000f8e02ff */
[----:B------:R-:W-:-:S02]  /*65f0*/  ISETP.LT.AND P1, PT, R18, UR9, !P0 ;  /* 0x0000000912007c0c */ /* 0x000fc4000c721270 */
[-C--:B0-----:R-:W-:Y:S01]  /*6600*/  LEA R8, P6, R25, R0.reuse, 0x1 ;  /* 0x0000000019087211 */ /* 0x081fe200078c08ff */
[----:B------:R-:W0:Y:S01]  /*6610*/  LDS.128 R16, [R28+UR6+0x1000] ;  /* 0x001000061c107984 */ /* 0x000e220008000c00 */
[----:B------:R-:W-:Y:S02]  /*6620*/  LEA R22, P5, R27, R0, 0x1 ;  /* 0x000000001b167211 */ /* 0x000fe400078a08ff */
[-C--:B------:R-:W-:Y:S02]  /*6630*/  LEA.HI.X.SX32 R9, R25, R2.reuse, 0x1, P6 ;  /* 0x0000000219097211 */ /* 0x080fe400030f0eff */
[----:B------:R-:W-:Y:S01]  /*6640*/  LEA.HI.X.SX32 R23, R27, R2, 0x1, P5 ;  /* 0x000000021b177211 */ /* 0x000fe200028f0eff */
[----:B------:R-:W-:Y:S04]  /*6650*/  @P4 STG.E.U16 desc[UR12][R20.64], R24 ;  /* 0x0000001814004986 */ /* 0x000fe8000c10150c */
[----:B------:R-:W-:Y:S04]  /*6660*/  @P3 STG.E.U16 desc[UR12][R4.64], R26 ;  /* 0x0000001a04003986 */ /* 0x000fe8000c10150c */
[----:B------:R-:W-:Y:S04]  /*6670*/  @P2 STG.E.U16 desc[UR12][R8.64], R7 ;  /* 0x0000000708002986 */ /* 0x000fe8000c10150c */
[----:B------:R1:W-:Y:S04]  /*6680*/  @P1 STG.E.U16 desc[UR12][R22.64], R11 ;  /* 0x0000000b16001986 */ /* 0x0003e8000c10150c */
[----:B-1----:R-:W4:Y:S04]  /*6690*/  LDL.LU R23, [R1+0xb0] ;  /* 0x0000b00001177983 */ /* 0x002f280000300800 */
[----:B------:R-:W5:Y:S04]  /*66a0*/  LDL.LU R64, [R1+0xac] ;  /* 0x0000ac0001407983 */ /* 0x000f680000300800 */
[----:B------:R-:W5:Y:S01]  /*66b0*/  LDL.LU R63, [R1+0xa8] ;  /* 0x0000a800013f7983 */ /* 0x000f620000300800 */
[C---:B------:R-:W-:Y:S01]  /*66c0*/  IMAD R3, R61.reuse, UR7, RZ ;  /* 0x000000073d037c24 */ /* 0x040fe2000f8e02ff */
[----:B------:R-:W-:Y:S01]  /*66d0*/  ISETP.LT.AND P2, PT, R61, UR9, !P0 ;  /* 0x000000093d007c0c */ /* 0x000fe2000c741270 */
[C---:B------:R-:W-:Y:S01]  /*66e0*/  IMAD R25, R60.reuse, UR7, RZ ;  /* 0x000000073c197c24 */ /* 0x040fe2000f8e02ff */
[----:B------:R-:W5:Y:S01]  /*66f0*/  LDL.LU R62, [R1+0xa4] ;  /* 0x0000a400013e7983 */ /* 0x000f620000300800 */
[----:B------:R-:W-:-:S03]  /*6700*/  ISETP.LT.AND P4, PT, R60, UR9, !P0 ;  /* 0x000000093c007c0c */ /* 0x000fc6000c781270 */
[----:B------:R-:W5:Y:S01]  /*6710*/  LDL.LU R61, [R1+0xa0] ;  /* 0x0000a000013d7983 */ /* 0x000f620000300800 */
[-C--:B------:R-:W-:Y:S02]  /*6720*/  LEA R20, P6, R3, R0.reuse, 0x1 ;  /* 0x0000000003147211 */ /* 0x080fe400078c08ff */
[----:B------:R-:W-:Y:S01]  /*6730*/  LEA R4, P5, R25, R0, 0x1 ;  /* 0x0000000019047211 */ /* 0x000fe200078a08ff */
[----:B------:R-:W-:Y:S01]  /*6740*/  IMAD R27, R59, UR7, RZ ;  /* 0x000000073b1b7c24 */ /* 0x000fe2000f8e02ff */
[----:B------:R-:W-:Y:S01]  /*6750*/  PRMT R10, R7, 0x7632, R10 ;  /* 0x00007632070a7816 */ /* 0x000fe2000000000a */
[----:B------:R-:W5:Y:S01]  /*6760*/  LDL.LU R60, [R1+0x9c] ;  /* 0x00009c00013c7983 */ /* 0x000f620000300800 */
[----:B------:R-:W-:Y:S02]  /*6770*/  ISETP.LT.AND P3, PT, R59, UR9, !P0 ;  /* 0x000000093b007c0c */ /* 0x000fe4000c761270 */
[----:B------:R-:W-:Y:S01]  /*6780*/  LEA.HI.X.SX32 R21, R3, R2, 0x1, P6 ;  /* 0x0000000203157211 */ /* 0x000fe200030f0eff */
[----:B------:R-:W5:Y:S01]  /*6790*/  LDL.LU R59, [R1+0x98] ;  /* 0x00009800013b7983 */ /* 0x000f620000300800 */
[----:B------:R-:W-:-:S02]  /*67a0*/  PRMT R9, R11, 0x7632, R9 ;  /* 0x000076320b097816 */ /* 0x000fc40000000009 */
[----:B------:R-:W-:Y:S01]  /*67b0*/  LEA.HI.X.SX32 R5, R25, R2, 0x1, P5 ;  /* 0x0000000219057211 */ /* 0x000fe200028f0eff */
[----:B------:R1:W-:Y:S04]  /*67c0*/  @P2 STG.E.U16 desc[UR12][R20.64], R10 ;  /* 0x0000000a14002986 */ /* 0x0003e8000c10150c */
[----:B------:R0:W-:Y:S01]  /*67d0*/  @P4 STG.E.U16 desc[UR12][R4.64], R9 ;  /* 0x0000000904004986 */ /* 0x0001e2000c10150c */
[C---:B--2---:R-:W-:Y:S01]  /*67e0*/  ISETP.LT.AND P1, PT, R6.reuse, UR9, !P0 ;  /* 0x0000000906007c0c */ /* 0x044fe2000c721270 */
[----:B------:R-:W-:Y:S01]  /*67f0*/  IMAD R29, R6, UR7, RZ ;  /* 0x00000007061d7c24 */ /* 0x000fe2000f8e02ff */
[C---:B------:R-:W-:Y:S02]  /*6800*/  LEA R6, P6, R27.reuse, R0, 0x1 ;  /* 0x000000001b067211 */ /* 0x040fe400078c08ff */
[C---:B---3--:R-:W-:Y:S01]  /*6810*/  ISETP.LT.AND P2, PT, R58.reuse, UR9, !P0 ;  /* 0x000000093a007c0c */ /* 0x048fe2000c741270 */
[----:B------:R-:W-:Y:S01]  /*6820*/  IMAD R3, R58, UR7, RZ ;  /* 0x000000073a037c24 */ /* 0x000fe2000f8e02ff */
[----:B------:R-:W-:Y:S01]  /*6830*/  LEA.HI.X.SX32 R7, R27, R2, 0x1, P6 ;  /* 0x000000021b077211 */ /* 0x000fe200030f0eff */
[----:B------:R-:W2:Y:S01]  /*6840*/  LDL.LU R58, [R1+0x94] ;  /* 0x00009400013a7983 */ /* 0x000ea20000300800 */
[C---:B------:R-:W-:Y:S01]  /*6850*/  ISETP.LT.AND P4, PT, R57.reuse, UR9, !P0 ;  /* 0x0000000939007c0c */ /* 0x040fe2000c781270 */
[----:B------:R-:W-:-:S02]  /*6860*/  IMAD R11, R57, UR7, RZ ;  /* 0x00000007390b7c24 */ /* 0x000fc4000f8e02ff */
[----:B------:R-:W3:Y:S01]  /*6870*/  LDL.LU R57, [R1+0x90] ;  /* 0x0000900001397983 */ /* 0x000ee20000300800 */
[----:B-1----:R-:W-:-:S03]  /*6880*/  IMAD R21, R56, UR7, RZ ;  /* 0x0000000738157c24 */ /* 0x002fc6000f8e02ff */
[----:B0-----:R0:W-:Y:S01]  /*6890*/  @P3 STG.E.U16 desc[UR12][R6.64], R16 ;  /* 0x0000001006003986 */ /* 0x0011e2000c10150c */
[----:B------:R-:W-:-:S03]  /*68a0*/  ISETP.LT.AND P3, PT, R56, UR9, !P0 ;  /* 0x0000000938007c0c */ /* 0x000fc6000c761270 */
[----:B------:R-:W3:Y:S04]  /*68b0*/  LDL.LU R56, [R1+0x8c] ;  /* 0x00008c0001387983 */ /* 0x000ee80000300800 */
[----:B------:R-:W3:Y:S01]  /*68c0*/  LDL.LU R20, [R1+0x88] ;  /* 0x0000880001147983 */ /* 0x000ee20000300800 */
[----:B------:R-:W-:-:S04]  /*68d0*/  LEA R8, P5, R29, R0, 0x1 ;  /* 0x000000001d087211 */ /* 0x000fc800078a08ff */
[----:B------:R-:W-:Y:S02]  /*68e0*/  LEA.HI.X.SX32 R9, R29, R2, 0x1, P5 ;  /* 0x000000021d097211 */ /* 0x000fe400028f0eff */
[-C--:B------:R-:W-:Y:S02]  /*68f0*/  LEA R4, P6, R3, R0.reuse, 0x1 ;  /* 0x0000000003047211 */ /* 0x080fe400078c08ff */
[----:B0-----:R-:W-:Y:S01]  /*6900*/  LEA R6, P5, R11, R0, 0x1 ;  /* 0x000000000b067211 */ /* 0x001fe200078a08ff */
[----:B------:R0:W-:Y:S01]  /*6910*/  @P1 STG.E.U16 desc[UR12][R8.64], R12 ;  /* 0x0000000c08001986 */ /* 0x0001e2000c10150c */
[----:B------:R-:W-:Y:S02]  /*6920*/  PRMT R22, R16, 0x7632, R22 ;  /* 0x0000763210167816 */ /* 0x000fe40000000016 */
[-C--:B------:R-:W-:Y:S02]  /*6930*/  LEA.HI.X.SX32 R5, R3, R2.reuse, 0x1, P6 ;  /* 0x0000000203057211 */ /* 0x080fe400030f0eff */
[----:B------:R-:W-:-:S03]  /*6940*/  LEA.HI.X.SX32 R7, R11, R2, 0x1, P5 ;  /* 0x000000020b077211 */ /* 0x000fc600028f0eff */
[----:B------:R1:W-:Y:S01]  /*6950*/  @P2 STG.E.U16 desc[UR12][R4.64], R22 ;  /* 0x0000001604002986 */ /* 0x0003e2000c10150c */
[C---:B0-----:R-:W-:Y:S02]  /*6960*/  LEA R8, P6, R21.reuse, R0, 0x1 ;  /* 0x0000000015087211 */ /* 0x041fe400078c08ff */
[----:B------:R-:W-:Y:S02]  /*6970*/  PRMT R12, R12, 0x7632, R12 ;  /* 0x000076320c0c7816 */ /* 0x000fe4000000000c */
[----:B------:R-:W-:-:S03]  /*6980*/  LEA.HI.X.SX32 R9, R21, R2, 0x1, P6 ;  /* 0x0000000215097211 */ /* 0x000fc600030f0eff */
[----:B------:R0:W-:Y:S01]  /*6990*/  @P4 STG.E.U16 desc[UR12][R6.64], R12 ;  /* 0x0000000c06004986 */ /* 0x0001e2000c10150c */
[----:B------:R-:W-:-:S03]  /*69a0*/  PRMT R16, R17, 0x7632, R16 ;  /* 0x0000763211107816 */ /* 0x000fc60000000010 */
[----:B------:R0:W-:Y:S01]  /*69b0*/  @P3 STG.E.U16 desc[UR12][R8.64], R17 ;  /* 0x0000001108003986 */ /* 0x0001e2000c10150c */
[C---:B----4-:R-:W-:Y:S01]  /*69c0*/  ISETP.LT.AND P1, PT, R23.reuse, UR9, !P0 ;  /* 0x0000000917007c0c */ /* 0x050fe2000c721270 */
[----:B------:R-:W-:Y:S02]  /*69d0*/  IMAD R23, R23, UR7, RZ ;  /* 0x0000000717177c24 */ /* 0x000fe4000f8e02ff */
[----:B-----5:R-:W-:-:S03]  /*69e0*/  IMAD R3, R64, UR7, RZ ;  /* 0x0000000740037c24 */ /* 0x020fc6000f8e02ff */
[----:B------:R-:W-:Y:S02]  /*69f0*/  LEA R10, P5, R23, R0, 0x1 ;  /* 0x00000000170a7211 */ /* 0x000fe400078a08ff */
[----:B------:R-:W-:Y:S01]  /*6a00*/  ISETP.LT.AND P2, PT, R64, UR9, !P0 ;  /* 0x0000000940007c0c */ /* 0x000fe2000c741270 */
[----:B------:R-:W-:Y:S01]  /*6a10*/  IMAD R21, R63, UR7, RZ ;  /* 0x000000073f157c24 */ /* 0x000fe2000f8e02ff */
[----:B------:R-:W-:Y:S02]  /*6a20*/  LEA.HI.X.SX32 R11, R23, R2, 0x1, P5 ;  /* 0x00000002170b7211 */ /* 0x000fe400028f0eff */
[----:B------:R-:W-:Y:S01]  /*6a30*/  ISETP.LT.AND P4, PT, R63, UR9, !P0 ;  /* 0x000000093f007c0c */ /* 0x000fe2000c781270 */
[C---:B------:R-:W-:Y:S01]  /*6a40*/  IMAD R23, R62.reuse, UR7, RZ ;  /* 0x000000073e177c24 */ /* 0x040fe2000f8e02ff */
[-C--:B-1----:R-:W-:Y:S01]  /*6a50*/  LEA R4, P6, R3, R0.reuse, 0x1 ;  /* 0x0000000003047211 */ /* 0x082fe200078c08ff */
[----:B------:R1:W-:Y:S01]  /*6a60*/  @P1 STG.E.U16 desc[UR12][R10.64], R13 ;  /* 0x0000000d0a001986 */ /* 0x0003e2000c10150c */
[----:B0-----:R-:W-:Y:S01]  /*6a70*/  LEA R6, P5, R21, R0, 0x1 ;  /* 0x0000000015067211 */ /* 0x001fe200078a08ff */
[----:B------:R-:W-:Y:S01]  /*6a80*/  IMAD R17, R61, UR7, RZ ;  /* 0x000000073d117c24 */ /* 0x000fe2000f8e02ff */
[----:B------:R-:W-:-:S02]  /*6a90*/  ISETP.LT.AND P3, PT, R62, UR9, !P0 ;  /* 0x000000093e007c0c */ /* 0x000fc4000c761270 */
[----:B------:R-:W-:Y:S02]  /*6aa0*/  ISETP.LT.AND P1, PT, R61, UR9, !P0 ;  /* 0x000000093d007c0c */ /* 0x000fe4000c721270 */
[-C--:B------:R-:W-:Y:S02]  /*6ab0*/  LEA.HI.X.SX32 R5, R3, R2.reuse, 0x1, P6 ;  /* 0x0000000203057211 */ /* 0x080fe400030f0eff */
[----:B------:R-:W-:Y:S02]  /*6ac0*/  LEA.HI.X.SX32 R7, R21, R2, 0x1, P5 ;  /* 0x0000000215077211 */ /* 0x000fe400028f0eff */
[-C--:B------:R-:W-:Y:S02]  /*6ad0*/  LEA R8, P6, R23, R0.reuse, 0x1 ;  /* 0x0000000017087211 */ /* 0x080fe400078c08ff */
[----:B-1----:R-:W-:Y:S02]  /*6ae0*/  PRMT R11, R13, 0x7632, R11 ;  /* 0x000076320d0b7816 */ /* 0x002fe4000000000b */
[----:B------:R-:W-:Y:S01]  /*6af0*/  LEA R10, P5, R17, R0, 0x1 ;  /* 0x00000000110a7211 */ /* 0x000fe200078a08ff */
[----:B------:R-:W-:Y:S01]  /*6b00*/  @P2 STG.E.U16 desc[UR12][R4.64], R16 ;  /* 0x0000001004002986 */ /* 0x000fe2000c10150c */
[----:B------:R-:W-:Y:S01]  /*6b10*/  LEA.HI.X.SX32 R9, R23, R2, 0x1, P6 ;  /* 0x0000000217097211 */ /* 0x000fe200030f0eff */
[----:B------:R-:W-:-:S02]  /*6b20*/  IMAD R3, R60, UR7, RZ ;  /* 0x000000073c037c24 */ /* 0x000fc4000f8e02ff */
[----:B------:R0:W-:Y:S04]  /*6b30*/  @P4 STG.E.U16 desc[UR12][R6.64], R11 ;  /* 0x0000000b06004986 */ /* 0x0001e8000c10150c */
[----:B------:R1:W-:Y:S01]  /*6b40*/  @P3 STG.E.U16 desc[UR12][R8.64], R18 ;  /* 0x0000001208003986 */ /* 0x0003e2000c10150c */
[----:B0-----:R-:W-:Y:S01]  /*6b50*/  LEA.HI.X.SX32 R11, R17, R2, 0x1, P5 ;  /* 0x00000002110b7211 */ /* 0x001fe200028f0eff */
[----:B------:R-:W-:-:S04]  /*6b60*/  IMAD R13, R59, UR7, RZ ;  /* 0x000000073b0d7c24 */ /* 0x000fc8000f8e02ff */
[----:B------:R0:W-:Y:S01]  /*6b70*/  @P1 STG.E.U16 desc[UR12][R10.64], R14 ;  /* 0x0000000e0a001986 */ /* 0x0001e2000c10150c */
[C---:B------:R-:W-:Y:S02]  /*6b80*/  LEA R4, P1, R3.reuse, R0, 0x1 ;  /* 0x0000000003047211 */ /* 0x040fe400078208ff */
[----:B------:R-:W-:Y:S02]  /*6b90*/  ISETP.LT.AND P5, PT, R60, UR9, !P0 ;  /* 0x000000093c007c0c */ /* 0x000fe4000c7a1270 */
[----:B------:R-:W-:Y:S02]  /*6ba0*/  LEA.HI.X.SX32 R5, R3, R2, 0x1, P1 ;  /* 0x0000000203057211 */ /* 0x000fe400008f0eff */
[----:B------:R-:W-:Y:S02]  /*6bb0*/  ISETP.LT.AND P4, PT, R59, UR9, !P0 ;  /* 0x000000093b007c0c */ /* 0x000fe4000c781270 */
[----:B------:R-:W-:-:S04]  /*6bc0*/  LEA R6, P6, R13, R0, 0x1 ;  /* 0x000000000d067211 */ /* 0x000fc800078c08ff */
[----:B------:R-:W-:Y:S02]  /*6bd0*/  LEA.HI.X.SX32 R7, R13, R2, 0x1, P6 ;  /* 0x000000020d077211 */ /* 0x000fe400030f0eff */
[----:B-1----:R-:W-:Y:S02]  /*6be0*/  PRMT R18, R18, 0x7632, R18 ;  /* 0x0000763212127816 */ /* 0x002fe40000000012 */
[----:B------:R-:W-:-:S03]  /*6bf0*/  PRMT R3, R14, 0x7632, R3 ;  /* 0x000076320e037816 */ /* 0x000fc60000000003 */
[----:B------:R1:W-:Y:S04]  /*6c00*/  @P5 STG.E.U16 desc[UR12][R4.64], R18 ;  /* 0x0000001204005986 */ /* 0x0003e8000c10150c */
[----:B------:R1:W-:Y:S01]  /*6c10*/  @P4 STG.E.U16 desc[UR12][R6.64], R3 ;  /* 0x0000000306004986 */ /* 0x0003e2000c10150c */
[----:B--2---:R-:W-:Y:S02]  /*6c20*/  IMAD R17, R58, UR7, RZ ;  /* 0x000000073a117c24 */ /* 0x004fe4000f8e02ff */
[----:B---3--:R-:W-:-:S03]  /*6c30*/  IMAD R21, R57, UR7, RZ ;  /* 0x0000000739157c24 */ /* 0x008fc6000f8e02ff */
[-C--:B------:R-:W-:Y:S02]  /*6c40*/  LEA R8, P2, R17, R0.reuse, 0x1 ;  /* 0x0000000011087211 */ /* 0x080fe400078408ff */
[----:B0-----:R-:W-:Y:S02]  /*6c50*/  LEA R10, P1, R21, R0, 0x1 ;  /* 0x00000000150a7211 */ /* 0x001fe400078208ff */
[----:B------:R-:W-:Y:S01]  /*6c60*/  ISETP.LT.AND P3, PT, R58, UR9, !P0 ;  /* 0x000000093a007c0c */ /* 0x000fe2000c761270 */
[----:B------:R-:W-:Y:S01]  /*6c70*/  IMAD R23, R56, UR7, RZ ;  /* 0x0000000738177c24 */ /* 0x000fe2000f8e02ff */
[-C--:B------:R-:W-:Y:S02]  /*6c80*/  LEA.HI.X.SX32 R9, R17, R2.reuse, 0x1, P2 ;  /* 0x0000000211097211 */ /* 0x080fe400010f0eff */
[----:B------:R-:W-:Y:S02]  /*6c90*/  ISETP.LT.AND P2, PT, R57, UR9, !P0 ;  /* 0x0000000939007c0c */ /* 0x000fe4000c741270 */
[----:B------:R-:W-:-:S02]  /*6ca0*/  LEA.HI.X.SX32 R11, R21, R2, 0x1, P1 ;  /* 0x00000002150b7211 */ /* 0x000fc400008f0eff */
[----:B------:R-:W-:Y:S01]  /*6cb0*/  ISETP.LT.AND P1, PT, R56, UR9, !P0 ;  /* 0x0000000938007c0c */ /* 0x000fe2000c721270 */
[C---:B------:R-:W-:Y:S01]  /*6cc0*/  IMAD R25, R20.reuse, UR7, RZ ;  /* 0x0000000714197c24 */ /* 0x040fe2000f8e02ff */
[----:B------:R-:W-:Y:S02]  /*6cd0*/  ISETP.LT.AND P0, PT, R20, UR9, !P0 ;  /* 0x0000000914007c0c */ /* 0x000fe4000c701270 */
[----:B------:R-:W-:-:S04]  /*6ce0*/  LEA R12, P6, R23, R0, 0x1 ;  /* 0x00000000170c7211 */ /* 0x000fc800078c08ff */
[----:B------:R-:W-:Y:S02]  /*6cf0*/  LEA.HI.X.SX32 R13, R23, R2, 0x1, P6 ;  /* 0x00000002170d7211 */ /* 0x000fe400030f0eff */
[----:B------:R-:W-:Y:S02]  /*6d00*/  LEA R16, P6, R25, R0, 0x1 ;  /* 0x0000000019107211 */ /* 0x000fe400078c08ff */
[----:B------:R-:W-:Y:S01]  /*6d10*/  PRMT R0, R19, 0x7632, R0 ;  /* 0x0000763213007816 */ /* 0x000fe20000000000 */
[----:B------:R1:W-:Y:S04]  /*6d20*/  @P3 STG.E.U16 desc[UR12][R8.64], R19 ;  /* 0x0000001308003986 */ /* 0x0003e8000c10150c */
[----:B------:R1:W-:Y:S01]  /*6d30*/  @P2 STG.E.U16 desc[UR12][R10.64], R15 ;  /* 0x0000000f0a002986 */ /* 0x0003e2000c10150c */
[----:B------:R-:W-:-:S03]  /*6d40*/  LEA.HI.X.SX32 R17, R25, R2, 0x1, P6 ;  /* 0x0000000219117211 */ /* 0x000fc600030f0eff */
[----:B------:R1:W-:Y:S01]  /*6d50*/  @P1 STG.E.U16 desc[UR12][R12.64], R0 ;  /* 0x000000000c001986 */ /* 0x0003e2000c10150c */
[----:B------:R-:W-:Y:S05]  /*6d60*/  @!P0 EXIT ;  /* 0x000000000000894d */ /* 0x000fea0003800000 */
[----:B-1----:R-:W-:-:S05]  /*6d70*/  PRMT R8, R15, 0x7632, R8 ;  /* 0x000076320f087816 */ /* 0x002fca0000000008 */
[----:B------:R-:W-:Y:S01]  /*6d80*/  STG.E.U16 desc[UR12][R16.64], R8 ;  /* 0x0000000810007986 */ /* 0x000fe2000c10150c */
[----:B------:R-:W-:Y:S05]  /*6d90*/  EXIT ;  /* 0x000000000000794d */ /* 0x000fea0003800000 */
.L_x_2:
[----:B------:R-:W-:-:S00]  /*6da0*/  BRA `(.L_x_2) ;  /* 0xfffffffc00fc7947 */ /* 0x000fc0000383ffff */
[----:B------:R-:W-:-:S00]  /*6db0*/  NOP ;  /* 0x0000000000007918 */ /* 0x000fc00000000000 */
        /* <DEDUP_REMOVED lines=12> */
.L_x_3:


//--------------------- .nv.shared.matmul_kernel  --------------------------
	.section	.nv.shared.matmul_kernel,"aw",@nobits
	.sectionflags	@""
	.align	16
	.zero		1024


//--------------------- .nv.shared.reserved.0     --------------------------
	.section	.nv.shared.reserved.0,"aw",@nobits
	.weak		__nv_reservedSMEM_offset_0_alias
	.size		__nv_reservedSMEM_offset_0_alias, 0, 0
	.other		__nv_reservedSMEM_offset_0_alias,@"STO_CUDA_RESERVED_SHARED STV_DEFAULT"
__nv_reservedSMEM_offset_0_alias:
	.zero		0


//--------------------- .nv.constant0.matmul_kernel --------------------------
	.section	.nv.constant0.matmul_kernel,"a",@progbits
	.sectionflags	@""
	.align	4
.nv.constant0.matmul_kernel:
	.zero		608


//--------------------- SYMBOLS --------------------------

	.type		.nv.reservedSmem.offset0,@object
	.size		.nv.reservedSmem.offset0,0x4
